//
// Generated by NVIDIA NVVM Compiler
//
// Compiler Build ID: CL-36424714
// Cuda compilation tools, release 13.0, V13.0.88
// Based on NVVM 20.0.0
//

.version 9.0
.target sm_100
.address_size 64

	// .globl	_Z4loopP6float3S0_S0_S0_S0_ffi
.func  (.param .b64 func_retval0) __internal_accurate_pow
(
	.param .b64 __internal_accurate_pow_param_0
)
;

.visible .entry _Z4loopP6float3S0_S0_S0_S0_ffi(
	.param .u64 .ptr .align 1 _Z4loopP6float3S0_S0_S0_S0_ffi_param_0,
	.param .u64 .ptr .align 1 _Z4loopP6float3S0_S0_S0_S0_ffi_param_1,
	.param .u64 .ptr .align 1 _Z4loopP6float3S0_S0_S0_S0_ffi_param_2,
	.param .u64 .ptr .align 1 _Z4loopP6float3S0_S0_S0_S0_ffi_param_3,
	.param .u64 .ptr .align 1 _Z4loopP6float3S0_S0_S0_S0_ffi_param_4,
	.param .f32 _Z4loopP6float3S0_S0_S0_S0_ffi_param_5,
	.param .f32 _Z4loopP6float3S0_S0_S0_S0_ffi_param_6,
	.param .u32 _Z4loopP6float3S0_S0_S0_S0_ffi_param_7
)
{
	.reg .pred 	%p<132>;
	.reg .b32 	%r<141>;
	.reg .b32 	%f<297>;
	.reg .b64 	%rd<21>;
	.reg .b64 	%fd<64>;

	ld.param.u64 	%rd9, [_Z4loopP6float3S0_S0_S0_S0_ffi_param_1];
	ld.param.u64 	%rd10, [_Z4loopP6float3S0_S0_S0_S0_ffi_param_4];
	ld.param.u32 	%r64, [_Z4loopP6float3S0_S0_S0_S0_ffi_param_7];
	cvta.to.global.u64 	%rd1, %rd9;
	cvta.to.global.u64 	%rd11, %rd10;
	mov.u32 	%r1, %tid.x;
	mul.wide.u32 	%rd12, %r1, 12;
	add.s64 	%rd2, %rd11, %rd12;
	mov.b32 	%r65, 0;
	st.global.u32 	[%rd2], %r65;
	st.global.u32 	[%rd2+4], %r65;
	st.global.u32 	[%rd2+8], %r65;
	setp.lt.s32 	%p2, %r64, 1;
	add.s64 	%rd3, %rd1, %rd12;
	mov.f32 	%f277, 0f00000000;
	@%p2 bra 	$L__BB0_25;
	mov.f64 	%fd25, 0d4000000000000000;
	{
	.reg .b32 %temp; 
	mov.b64 	{%temp, %r2}, %fd25;
	}
	and.b32  	%r3, %r2, 2146435072;
	setp.eq.s32 	%p3, %r3, 1062207488;
	setp.lt.s32 	%p4, %r2, 0;
	selp.b32 	%r4, 0, 2146435072, %p4;
	and.b32  	%r66, %r2, 2147483647;
	setp.ne.s32 	%p5, %r66, 1071644672;
	and.pred  	%p1, %p3, %p5;
	or.b32  	%r5, %r4, -2147483648;
	neg.s32 	%r128, %r64;
	neg.s32 	%r127, %r1;
	add.s64 	%rd20, %rd1, 8;
	mov.f32 	%f275, 0f00000000;
	mov.f32 	%f276, %f275;
	mov.f32 	%f277, %f275;
$L__BB0_2:
	setp.eq.s32 	%p6, %r127, 0;
	@%p6 bra 	$L__BB0_24;
	setp.lt.s32 	%p7, %r2, 0;
	setp.eq.s32 	%p8, %r3, 1062207488;
	ld.global.f32 	%f102, [%rd3];
	ld.global.f32 	%f103, [%rd20+-8];
	sub.f32 	%f4, %f102, %f103;
	ld.global.f32 	%f104, [%rd3+4];
	ld.global.f32 	%f105, [%rd20+-4];
	sub.f32 	%f5, %f104, %f105;
	ld.global.f32 	%f106, [%rd3+8];
	ld.global.f32 	%f107, [%rd20];
	sub.f32 	%f6, %f106, %f107;
	cvt.f64.f32 	%fd1, %f4;
	{
	.reg .b32 %temp; 
	mov.b64 	{%temp, %r10}, %fd1;
	}
	abs.f64 	%fd2, %fd1;
	{ // callseq 0, 0
	.param .b64 param0;
	st.param.f64 	[param0], %fd2;
	.param .b64 retval0;
	call.uni (retval0), 
	__internal_accurate_pow, 
	(
	param0
	);
	ld.param.f64 	%fd26, [retval0];
	} // callseq 0
	setp.lt.s32 	%p10, %r10, 0;
	neg.f64 	%fd28, %fd26;
	selp.f64 	%fd29, %fd28, %fd26, %p8;
	selp.f64 	%fd30, %fd29, %fd26, %p10;
	setp.eq.f32 	%p11, %f4, 0f00000000;
	selp.b32 	%r67, %r10, 0, %p8;
	or.b32  	%r68, %r67, 2146435072;
	selp.b32 	%r69, %r68, %r67, %p7;
	mov.b32 	%r70, 0;
	mov.b64 	%fd31, {%r70, %r69};
	selp.f64 	%fd60, %fd31, %fd30, %p11;
	add.f64 	%fd32, %fd1, 0d4000000000000000;
	{
	.reg .b32 %temp; 
	mov.b64 	{%temp, %r71}, %fd32;
	}
	and.b32  	%r72, %r71, 2146435072;
	setp.ne.s32 	%p12, %r72, 2146435072;
	@%p12 bra 	$L__BB0_8;
	setp.num.f32 	%p13, %f4, %f4;
	@%p13 bra 	$L__BB0_6;
	mov.f64 	%fd33, 0d4000000000000000;
	add.rn.f64 	%fd60, %fd1, %fd33;
	bra.uni 	$L__BB0_8;
$L__BB0_6:
	setp.neu.f64 	%p14, %fd2, 0d7FF0000000000000;
	@%p14 bra 	$L__BB0_8;
	setp.lt.s32 	%p15, %r10, 0;
	selp.b32 	%r73, %r5, %r4, %p1;
	selp.b32 	%r74, %r73, %r4, %p15;
	mov.b32 	%r75, 0;
	mov.b64 	%fd60, {%r75, %r74};
$L__BB0_8:
	setp.lt.s32 	%p16, %r2, 0;
	setp.eq.s32 	%p17, %r3, 1062207488;
	setp.eq.f32 	%p19, %f4, 0f3F800000;
	cvt.rn.f32.f64 	%f108, %fd60;
	selp.f32 	%f7, 0f3F800000, %f108, %p19;
	cvt.f64.f32 	%fd7, %f5;
	{
	.reg .b32 %temp; 
	mov.b64 	{%temp, %r11}, %fd7;
	}
	abs.f64 	%fd8, %fd7;
	{ // callseq 1, 0
	.param .b64 param0;
	st.param.f64 	[param0], %fd8;
	.param .b64 retval0;
	call.uni (retval0), 
	__internal_accurate_pow, 
	(
	param0
	);
	ld.param.f64 	%fd34, [retval0];
	} // callseq 1
	setp.lt.s32 	%p20, %r11, 0;
	neg.f64 	%fd36, %fd34;
	selp.f64 	%fd37, %fd36, %fd34, %p17;
	selp.f64 	%fd38, %fd37, %fd34, %p20;
	setp.eq.f32 	%p21, %f5, 0f00000000;
	selp.b32 	%r76, %r11, 0, %p17;
	or.b32  	%r77, %r76, 2146435072;
	selp.b32 	%r78, %r77, %r76, %p16;
	mov.b32 	%r79, 0;
	mov.b64 	%fd39, {%r79, %r78};
	selp.f64 	%fd61, %fd39, %fd38, %p21;
	add.f64 	%fd40, %fd7, 0d4000000000000000;
	{
	.reg .b32 %temp; 
	mov.b64 	{%temp, %r80}, %fd40;
	}
	and.b32  	%r81, %r80, 2146435072;
	setp.ne.s32 	%p22, %r81, 2146435072;
	@%p22 bra 	$L__BB0_13;
	setp.num.f32 	%p23, %f5, %f5;
	@%p23 bra 	$L__BB0_11;
	mov.f64 	%fd41, 0d4000000000000000;
	add.rn.f64 	%fd61, %fd7, %fd41;
	bra.uni 	$L__BB0_13;
$L__BB0_11:
	setp.neu.f64 	%p24, %fd8, 0d7FF0000000000000;
	@%p24 bra 	$L__BB0_13;
	setp.lt.s32 	%p25, %r11, 0;
	selp.b32 	%r82, %r5, %r4, %p1;
	selp.b32 	%r83, %r82, %r4, %p25;
	mov.b32 	%r84, 0;
	mov.b64 	%fd61, {%r84, %r83};
$L__BB0_13:
	setp.lt.s32 	%p26, %r2, 0;
	setp.eq.s32 	%p27, %r3, 1062207488;
	setp.eq.f32 	%p29, %f5, 0f3F800000;
	cvt.rn.f32.f64 	%f109, %fd61;
	selp.f32 	%f8, 0f3F800000, %f109, %p29;
	cvt.f64.f32 	%fd13, %f6;
	{
	.reg .b32 %temp; 
	mov.b64 	{%temp, %r12}, %fd13;
	}
	abs.f64 	%fd14, %fd13;
	{ // callseq 2, 0
	.param .b64 param0;
	st.param.f64 	[param0], %fd14;
	.param .b64 retval0;
	call.uni (retval0), 
	__internal_accurate_pow, 
	(
	param0
	);
	ld.param.f64 	%fd42, [retval0];
	} // callseq 2
	setp.lt.s32 	%p30, %r12, 0;
	neg.f64 	%fd44, %fd42;
	selp.f64 	%fd45, %fd44, %fd42, %p27;
	selp.f64 	%fd46, %fd45, %fd42, %p30;
	setp.eq.f32 	%p31, %f6, 0f00000000;
	selp.b32 	%r85, %r12, 0, %p27;
	or.b32  	%r86, %r85, 2146435072;
	selp.b32 	%r87, %r86, %r85, %p26;
	mov.b32 	%r88, 0;
	mov.b64 	%fd47, {%r88, %r87};
	selp.f64 	%fd62, %fd47, %fd46, %p31;
	add.f64 	%fd48, %fd13, 0d4000000000000000;
	{
	.reg .b32 %temp; 
	mov.b64 	{%temp, %r89}, %fd48;
	}
	and.b32  	%r90, %r89, 2146435072;
	setp.ne.s32 	%p32, %r90, 2146435072;
	@%p32 bra 	$L__BB0_18;
	setp.num.f32 	%p33, %f6, %f6;
	@%p33 bra 	$L__BB0_16;
	mov.f64 	%fd49, 0d4000000000000000;
	add.rn.f64 	%fd62, %fd13, %fd49;
	bra.uni 	$L__BB0_18;
$L__BB0_16:
	setp.neu.f64 	%p34, %fd14, 0d7FF0000000000000;
	@%p34 bra 	$L__BB0_18;
	setp.lt.s32 	%p35, %r12, 0;
	selp.b32 	%r91, %r5, %r4, %p1;
	selp.b32 	%r92, %r91, %r4, %p35;
	mov.b32 	%r93, 0;
	mov.b64 	%fd62, {%r93, %r92};
$L__BB0_18:
	setp.lt.s32 	%p36, %r2, 0;
	setp.eq.s32 	%p37, %r3, 1062207488;
	setp.eq.f32 	%p39, %f6, 0f3F800000;
	cvt.rn.f32.f64 	%f110, %fd62;
	selp.f32 	%f111, 0f3F800000, %f110, %p39;
	add.f32 	%f112, %f7, %f8;
	add.f32 	%f113, %f112, %f111;
	sqrt.rn.f32 	%f9, %f113;
	cvt.f64.f32 	%fd19, %f9;
	{
	.reg .b32 %temp; 
	mov.b64 	{%temp, %r13}, %fd19;
	}
	abs.f64 	%fd20, %fd19;
	{ // callseq 3, 0
	.param .b64 param0;
	st.param.f64 	[param0], %fd20;
	.param .b64 retval0;
	call.uni (retval0), 
	__internal_accurate_pow, 
	(
	param0
	);
	ld.param.f64 	%fd50, [retval0];
	} // callseq 3
	setp.lt.s32 	%p40, %r13, 0;
	neg.f64 	%fd52, %fd50;
	selp.f64 	%fd53, %fd52, %fd50, %p37;
	selp.f64 	%fd54, %fd53, %fd50, %p40;
	setp.eq.f32 	%p41, %f9, 0f00000000;
	selp.b32 	%r94, %r13, 0, %p37;
	or.b32  	%r95, %r94, 2146435072;
	selp.b32 	%r96, %r95, %r94, %p36;
	mov.b32 	%r97, 0;
	mov.b64 	%fd55, {%r97, %r96};
	selp.f64 	%fd63, %fd55, %fd54, %p41;
	add.f64 	%fd56, %fd19, 0d4000000000000000;
	{
	.reg .b32 %temp; 
	mov.b64 	{%temp, %r98}, %fd56;
	}
	and.b32  	%r99, %r98, 2146435072;
	setp.ne.s32 	%p42, %r99, 2146435072;
	@%p42 bra 	$L__BB0_23;
	setp.num.f32 	%p43, %f9, %f9;
	@%p43 bra 	$L__BB0_21;
	mov.f64 	%fd57, 0d4000000000000000;
	add.rn.f64 	%fd63, %fd19, %fd57;
	bra.uni 	$L__BB0_23;
$L__BB0_21:
	setp.neu.f64 	%p44, %fd20, 0d7FF0000000000000;
	@%p44 bra 	$L__BB0_23;
	setp.lt.s32 	%p45, %r13, 0;
	selp.b32 	%r100, %r5, %r4, %p1;
	selp.b32 	%r101, %r100, %r4, %p45;
	mov.b32 	%r102, 0;
	mov.b64 	%fd63, {%r102, %r101};
$L__BB0_23:
	setp.eq.f32 	%p46, %f9, 0f3F800000;
	mov.f64 	%fd58, 0d3F847AE140000000;
	div.rn.f64 	%fd59, %fd58, %fd63;
	cvt.rn.f32.f64 	%f114, %fd59;
	selp.f32 	%f115, 0f3C23D70A, %f114, %p46;
	mul.f32 	%f116, %f4, %f115;
	div.rn.f32 	%f117, %f116, %f9;
	add.f32 	%f277, %f277, %f117;
	st.global.f32 	[%rd2], %f277;
	mul.f32 	%f118, %f5, %f115;
	div.rn.f32 	%f119, %f118, %f9;
	add.f32 	%f276, %f276, %f119;
	st.global.f32 	[%rd2+4], %f276;
	mul.f32 	%f120, %f6, %f115;
	div.rn.f32 	%f121, %f120, %f9;
	add.f32 	%f275, %f275, %f121;
	st.global.f32 	[%rd2+8], %f275;
$L__BB0_24:
	add.s32 	%r128, %r128, 1;
	setp.ne.s32 	%p47, %r128, 0;
	add.s32 	%r127, %r127, 1;
	add.s64 	%rd20, %rd20, 12;
	@%p47 bra 	$L__BB0_2;
$L__BB0_25:
	ld.param.f32 	%f271, [_Z4loopP6float3S0_S0_S0_S0_ffi_param_6];
	ld.param.f32 	%f270, [_Z4loopP6float3S0_S0_S0_S0_ffi_param_5];
	ld.param.u64 	%rd19, [_Z4loopP6float3S0_S0_S0_S0_ffi_param_3];
	ld.param.u64 	%rd18, [_Z4loopP6float3S0_S0_S0_S0_ffi_param_2];
	cvta.to.global.u64 	%rd13, %rd19;
	mul.wide.u32 	%rd14, %r1, 12;
	add.s64 	%rd15, %rd13, %rd14;
	rcp.rn.f32 	%f122, %f270;
	mul.f32 	%f123, %f122, %f277;
	st.global.f32 	[%rd15], %f123;
	ld.global.f32 	%f124, [%rd2+4];
	mul.f32 	%f125, %f122, %f124;
	st.global.f32 	[%rd15+4], %f125;
	ld.global.f32 	%f126, [%rd2+8];
	mul.f32 	%f127, %f122, %f126;
	st.global.f32 	[%rd15+8], %f127;
	cvta.to.global.u64 	%rd16, %rd18;
	add.s64 	%rd17, %rd16, %rd14;
	ld.global.f32 	%f128, [%rd17];
	fma.rn.f32 	%f129, %f271, %f123, %f128;
	st.global.f32 	[%rd17], %f129;
	ld.global.f32 	%f130, [%rd15+4];
	ld.global.f32 	%f131, [%rd17+4];
	fma.rn.f32 	%f132, %f271, %f130, %f131;
	st.global.f32 	[%rd17+4], %f132;
	ld.global.f32 	%f133, [%rd15+8];
	ld.global.f32 	%f134, [%rd17+8];
	fma.rn.f32 	%f135, %f271, %f133, %f134;
	st.global.f32 	[%rd17+8], %f135;
	ld.global.f32 	%f136, [%rd3];
	fma.rn.f32 	%f17, %f271, %f129, %f136;
	st.global.f32 	[%rd3], %f17;
	ld.global.f32 	%f137, [%rd17+4];
	ld.global.f32 	%f138, [%rd3+4];
	fma.rn.f32 	%f18, %f271, %f137, %f138;
	st.global.f32 	[%rd3+4], %f18;
	ld.global.f32 	%f139, [%rd17+8];
	ld.global.f32 	%f140, [%rd3+8];
	fma.rn.f32 	%f19, %f271, %f139, %f140;
	st.global.f32 	[%rd3+8], %f19;
	setp.leu.f32 	%p48, %f17, 0f3F800000;
	@%p48 bra 	$L__BB0_38;
	abs.f32 	%f281, %f17;
	setp.lt.f32 	%p63, %f281, 0f3F800000;
	@%p63 bra 	$L__BB0_37;
	setp.gtu.f32 	%p64, %f281, 0f4B000000;
	@%p64 bra 	$L__BB0_34;
	mov.f32 	%f163, 0f3F800000;
	div.approx.f32 	%f164, %f281, %f163;
	cvt.rzi.f32.f32 	%f279, %f164;
	sub.f32 	%f22, %f281, %f279;
	mov.b32 	%r16, %f22;
	setp.lt.u32 	%p65, %r16, 1065353216;
	@%p65 bra 	$L__BB0_33;
	setp.lt.u32 	%p66, %r16, -2147483647;
	@%p66 bra 	$L__BB0_31;
	add.f32 	%f168, %f279, 0fBF800000;
	setp.lt.f32 	%p69, %f22, 0fBF800000;
	add.f32 	%f169, %f168, 0fBF800000;
	selp.f32 	%f279, %f169, %f168, %p69;
	bra.uni 	$L__BB0_33;
$L__BB0_31:
	add.f32 	%f279, %f279, 0f3F800000;
	setp.ltu.f32 	%p67, %f22, 0f40000000;
	@%p67 bra 	$L__BB0_33;
	add.f32 	%f165, %f279, 0f3F800000;
	add.f32 	%f166, %f22, 0fC0400000;
	setp.ge.f32 	%p68, %f166, 0f00000000;
	add.f32 	%f167, %f165, 0f3F800000;
	selp.f32 	%f279, %f167, %f165, %p68;
$L__BB0_33:
	sub.f32 	%f281, %f281, %f279;
	bra.uni 	$L__BB0_37;
$L__BB0_34:
	mov.b32 	%r17, %f281;
	and.b32  	%r107, %r17, 8388607;
	or.b32  	%r129, %r107, 1065353216;
	mov.b32 	%f280, %r129;
	and.b32  	%r108, %r17, -8388608;
	add.s32 	%r130, %r108, -1065353216;
	setp.eq.s32 	%p70, %r130, 0;
	@%p70 bra 	$L__BB0_36;
$L__BB0_35:
	min.u32 	%r109, %r130, 192937984;
	add.s32 	%r110, %r129, %r109;
	mov.b32 	%f170, %r110;
	sub.f32 	%f171, %f170, %f170;
	add.f32 	%f172, %f171, %f170;
	sub.f32 	%f173, %f170, %f172;
	mov.f32 	%f174, 0f3F800000;
	fma.rz.f32 	%f175, %f173, %f174, %f172;
	cvt.rzi.f32.f32 	%f176, %f175;
	sub.f32 	%f280, %f170, %f176;
	sub.s32 	%r130, %r130, %r109;
	mov.b32 	%r129, %f280;
	setp.ne.s32 	%p71, %r130, 0;
	setp.ne.s32 	%p72, %r129, 0;
	and.pred  	%p73, %p71, %p72;
	@%p73 bra 	$L__BB0_35;
$L__BB0_36:
	setp.gt.u32 	%p74, %r17, 2139095039;
	selp.f32 	%f178, 0f7FFFFFFF, 0f4B000000, %p74;
	mul.f32 	%f179, %f280, 0f34000000;
	mul.f32 	%f281, %f178, %f179;
$L__BB0_37:
	abs.f32 	%f180, %f281;
	setp.nan.f32 	%p75, %f180, %f180;
	abs.f32 	%f181, %f281;
	selp.f32 	%f182, %f281, %f181, %p75;
	add.f32 	%f183, %f182, 0fBF800000;
	st.global.f32 	[%rd3], %f183;
	bra.uni 	$L__BB0_51;
$L__BB0_38:
	setp.geu.f32 	%p49, %f17, 0fBF800000;
	@%p49 bra 	$L__BB0_51;
	abs.f32 	%f284, %f17;
	setp.lt.f32 	%p50, %f284, 0f3F800000;
	@%p50 bra 	$L__BB0_50;
	setp.gtu.f32 	%p51, %f284, 0f4B000000;
	@%p51 bra 	$L__BB0_47;
	mov.f32 	%f141, 0f3F800000;
	div.approx.f32 	%f142, %f284, %f141;
	cvt.rzi.f32.f32 	%f282, %f142;
	sub.f32 	%f35, %f284, %f282;
	mov.b32 	%r24, %f35;
	setp.lt.u32 	%p52, %r24, 1065353216;
	@%p52 bra 	$L__BB0_46;
	setp.lt.u32 	%p53, %r24, -2147483647;
	@%p53 bra 	$L__BB0_44;
	add.f32 	%f146, %f282, 0fBF800000;
	setp.lt.f32 	%p56, %f35, 0fBF800000;
	add.f32 	%f147, %f146, 0fBF800000;
	selp.f32 	%f282, %f147, %f146, %p56;
	bra.uni 	$L__BB0_46;
$L__BB0_44:
	add.f32 	%f282, %f282, 0f3F800000;
	setp.ltu.f32 	%p54, %f35, 0f40000000;
	@%p54 bra 	$L__BB0_46;
	add.f32 	%f143, %f282, 0f3F800000;
	add.f32 	%f144, %f35, 0fC0400000;
	setp.ge.f32 	%p55, %f144, 0f00000000;
	add.f32 	%f145, %f143, 0f3F800000;
	selp.f32 	%f282, %f145, %f143, %p55;
$L__BB0_46:
	sub.f32 	%f284, %f284, %f282;
	bra.uni 	$L__BB0_50;
$L__BB0_47:
	mov.b32 	%r25, %f284;
	and.b32  	%r103, %r25, 8388607;
	or.b32  	%r131, %r103, 1065353216;
	mov.b32 	%f283, %r131;
	and.b32  	%r104, %r25, -8388608;
	add.s32 	%r132, %r104, -1065353216;
	setp.eq.s32 	%p57, %r132, 0;
	@%p57 bra 	$L__BB0_49;
$L__BB0_48:
	min.u32 	%r105, %r132, 192937984;
	add.s32 	%r106, %r131, %r105;
	mov.b32 	%f148, %r106;
	sub.f32 	%f149, %f148, %f148;
	add.f32 	%f150, %f149, %f148;
	sub.f32 	%f151, %f148, %f150;
	mov.f32 	%f152, 0f3F800000;
	fma.rz.f32 	%f153, %f151, %f152, %f150;
	cvt.rzi.f32.f32 	%f154, %f153;
	sub.f32 	%f283, %f148, %f154;
	sub.s32 	%r132, %r132, %r105;
	mov.b32 	%r131, %f283;
	setp.ne.s32 	%p58, %r132, 0;
	setp.ne.s32 	%p59, %r131, 0;
	and.pred  	%p60, %p58, %p59;
	@%p60 bra 	$L__BB0_48;
$L__BB0_49:
	setp.gt.u32 	%p61, %r25, 2139095039;
	selp.f32 	%f156, 0f7FFFFFFF, 0f4B000000, %p61;
	mul.f32 	%f157, %f283, 0f34000000;
	mul.f32 	%f284, %f156, %f157;
$L__BB0_50:
	abs.f32 	%f158, %f284;
	setp.nan.f32 	%p62, %f158, %f158;
	abs.f32 	%f159, %f284;
	neg.f32 	%f160, %f159;
	selp.f32 	%f161, %f284, %f160, %p62;
	add.f32 	%f162, %f161, 0f3F800000;
	st.global.f32 	[%rd3], %f162;
$L__BB0_51:
	setp.leu.f32 	%p76, %f18, 0f3F800000;
	@%p76 bra 	$L__BB0_64;
	abs.f32 	%f287, %f18;
	setp.lt.f32 	%p91, %f287, 0f3F800000;
	@%p91 bra 	$L__BB0_63;
	setp.gtu.f32 	%p92, %f287, 0f4B000000;
	@%p92 bra 	$L__BB0_60;
	mov.f32 	%f206, 0f3F800000;
	div.approx.f32 	%f207, %f287, %f206;
	cvt.rzi.f32.f32 	%f285, %f207;
	sub.f32 	%f48, %f287, %f285;
	mov.b32 	%r32, %f48;
	setp.lt.u32 	%p93, %r32, 1065353216;
	@%p93 bra 	$L__BB0_59;
	setp.lt.u32 	%p94, %r32, -2147483647;
	@%p94 bra 	$L__BB0_57;
	add.f32 	%f211, %f285, 0fBF800000;
	setp.lt.f32 	%p97, %f48, 0fBF800000;
	add.f32 	%f212, %f211, 0fBF800000;
	selp.f32 	%f285, %f212, %f211, %p97;
	bra.uni 	$L__BB0_59;
$L__BB0_57:
	add.f32 	%f285, %f285, 0f3F800000;
	setp.ltu.f32 	%p95, %f48, 0f40000000;
	@%p95 bra 	$L__BB0_59;
	add.f32 	%f208, %f285, 0f3F800000;
	add.f32 	%f209, %f48, 0fC0400000;
	setp.ge.f32 	%p96, %f209, 0f00000000;
	add.f32 	%f210, %f208, 0f3F800000;
	selp.f32 	%f285, %f210, %f208, %p96;
$L__BB0_59:
	sub.f32 	%f287, %f287, %f285;
	bra.uni 	$L__BB0_63;
$L__BB0_60:
	mov.b32 	%r33, %f287;
	and.b32  	%r115, %r33, 8388607;
	or.b32  	%r133, %r115, 1065353216;
	mov.b32 	%f286, %r133;
	and.b32  	%r116, %r33, -8388608;
	add.s32 	%r134, %r116, -1065353216;
	setp.eq.s32 	%p98, %r134, 0;
	@%p98 bra 	$L__BB0_62;
$L__BB0_61:
	min.u32 	%r117, %r134, 192937984;
	add.s32 	%r118, %r133, %r117;
	mov.b32 	%f213, %r118;
	sub.f32 	%f214, %f213, %f213;
	add.f32 	%f215, %f214, %f213;
	sub.f32 	%f216, %f213, %f215;
	mov.f32 	%f217, 0f3F800000;
	fma.rz.f32 	%f218, %f216, %f217, %f215;
	cvt.rzi.f32.f32 	%f219, %f218;
	sub.f32 	%f286, %f213, %f219;
	sub.s32 	%r134, %r134, %r117;
	mov.b32 	%r133, %f286;
	setp.ne.s32 	%p99, %r134, 0;
	setp.ne.s32 	%p100, %r133, 0;
	and.pred  	%p101, %p99, %p100;
	@%p101 bra 	$L__BB0_61;
$L__BB0_62:
	setp.gt.u32 	%p102, %r33, 2139095039;
	selp.f32 	%f221, 0f7FFFFFFF, 0f4B000000, %p102;
	mul.f32 	%f222, %f286, 0f34000000;
	mul.f32 	%f287, %f221, %f222;
$L__BB0_63:
	abs.f32 	%f223, %f287;
	setp.nan.f32 	%p103, %f223, %f223;
	abs.f32 	%f224, %f287;
	selp.f32 	%f225, %f287, %f224, %p103;
	add.f32 	%f226, %f225, 0fBF800000;
	st.global.f32 	[%rd3+4], %f226;
	bra.uni 	$L__BB0_77;
$L__BB0_64:
	setp.geu.f32 	%p77, %f18, 0fBF800000;
	@%p77 bra 	$L__BB0_77;
	abs.f32 	%f290, %f18;
	setp.lt.f32 	%p78, %f290, 0f3F800000;
	@%p78 bra 	$L__BB0_76;
	setp.gtu.f32 	%p79, %f290, 0f4B000000;
	@%p79 bra 	$L__BB0_73;
	mov.f32 	%f184, 0f3F800000;
	div.approx.f32 	%f185, %f290, %f184;
	cvt.rzi.f32.f32 	%f288, %f185;
	sub.f32 	%f61, %f290, %f288;
	mov.b32 	%r40, %f61;
	setp.lt.u32 	%p80, %r40, 1065353216;
	@%p80 bra 	$L__BB0_72;
	setp.lt.u32 	%p81, %r40, -2147483647;
	@%p81 bra 	$L__BB0_70;
	add.f32 	%f189, %f288, 0fBF800000;
	setp.lt.f32 	%p84, %f61, 0fBF800000;
	add.f32 	%f190, %f189, 0fBF800000;
	selp.f32 	%f288, %f190, %f189, %p84;
	bra.uni 	$L__BB0_72;
$L__BB0_70:
	add.f32 	%f288, %f288, 0f3F800000;
	setp.ltu.f32 	%p82, %f61, 0f40000000;
	@%p82 bra 	$L__BB0_72;
	add.f32 	%f186, %f288, 0f3F800000;
	add.f32 	%f187, %f61, 0fC0400000;
	setp.ge.f32 	%p83, %f187, 0f00000000;
	add.f32 	%f188, %f186, 0f3F800000;
	selp.f32 	%f288, %f188, %f186, %p83;
$L__BB0_72:
	sub.f32 	%f290, %f290, %f288;
	bra.uni 	$L__BB0_76;
$L__BB0_73:
	mov.b32 	%r41, %f290;
	and.b32  	%r111, %r41, 8388607;
	or.b32  	%r135, %r111, 1065353216;
	mov.b32 	%f289, %r135;
	and.b32  	%r112, %r41, -8388608;
	add.s32 	%r136, %r112, -1065353216;
	setp.eq.s32 	%p85, %r136, 0;
	@%p85 bra 	$L__BB0_75;
$L__BB0_74:
	min.u32 	%r113, %r136, 192937984;
	add.s32 	%r114, %r135, %r113;
	mov.b32 	%f191, %r114;
	sub.f32 	%f192, %f191, %f191;
	add.f32 	%f193, %f192, %f191;
	sub.f32 	%f194, %f191, %f193;
	mov.f32 	%f195, 0f3F800000;
	fma.rz.f32 	%f196, %f194, %f195, %f193;
	cvt.rzi.f32.f32 	%f197, %f196;
	sub.f32 	%f289, %f191, %f197;
	sub.s32 	%r136, %r136, %r113;
	mov.b32 	%r135, %f289;
	setp.ne.s32 	%p86, %r136, 0;
	setp.ne.s32 	%p87, %r135, 0;
	and.pred  	%p88, %p86, %p87;
	@%p88 bra 	$L__BB0_74;
$L__BB0_75:
	setp.gt.u32 	%p89, %r41, 2139095039;
	selp.f32 	%f199, 0f7FFFFFFF, 0f4B000000, %p89;
	mul.f32 	%f200, %f289, 0f34000000;
	mul.f32 	%f290, %f199, %f200;
$L__BB0_76:
	abs.f32 	%f201, %f290;
	setp.nan.f32 	%p90, %f201, %f201;
	abs.f32 	%f202, %f290;
	neg.f32 	%f203, %f202;
	selp.f32 	%f204, %f290, %f203, %p90;
	add.f32 	%f205, %f204, 0f3F800000;
	st.global.f32 	[%rd3+4], %f205;
$L__BB0_77:
	setp.leu.f32 	%p104, %f19, 0f3F800000;
	@%p104 bra 	$L__BB0_90;
	abs.f32 	%f293, %f19;
	setp.lt.f32 	%p119, %f293, 0f3F800000;
	@%p119 bra 	$L__BB0_89;
	setp.gtu.f32 	%p120, %f293, 0f4B000000;
	@%p120 bra 	$L__BB0_86;
	mov.f32 	%f249, 0f3F800000;
	div.approx.f32 	%f250, %f293, %f249;
	cvt.rzi.f32.f32 	%f291, %f250;
	sub.f32 	%f74, %f293, %f291;
	mov.b32 	%r48, %f74;
	setp.lt.u32 	%p121, %r48, 1065353216;
	@%p121 bra 	$L__BB0_85;
	setp.lt.u32 	%p122, %r48, -2147483647;
	@%p122 bra 	$L__BB0_83;
	add.f32 	%f254, %f291, 0fBF800000;
	setp.lt.f32 	%p125, %f74, 0fBF800000;
	add.f32 	%f255, %f254, 0fBF800000;
	selp.f32 	%f291, %f255, %f254, %p125;
	bra.uni 	$L__BB0_85;
$L__BB0_83:
	add.f32 	%f291, %f291, 0f3F800000;
	setp.ltu.f32 	%p123, %f74, 0f40000000;
	@%p123 bra 	$L__BB0_85;
	add.f32 	%f251, %f291, 0f3F800000;
	add.f32 	%f252, %f74, 0fC0400000;
	setp.ge.f32 	%p124, %f252, 0f00000000;
	add.f32 	%f253, %f251, 0f3F800000;
	selp.f32 	%f291, %f253, %f251, %p124;
$L__BB0_85:
	sub.f32 	%f293, %f293, %f291;
	bra.uni 	$L__BB0_89;
$L__BB0_86:
	mov.b32 	%r49, %f293;
	and.b32  	%r123, %r49, 8388607;
	or.b32  	%r137, %r123, 1065353216;
	mov.b32 	%f292, %r137;
	and.b32  	%r124, %r49, -8388608;
	add.s32 	%r138, %r124, -1065353216;
	setp.eq.s32 	%p126, %r138, 0;
	@%p126 bra 	$L__BB0_88;
$L__BB0_87:
	min.u32 	%r125, %r138, 192937984;
	add.s32 	%r126, %r137, %r125;
	mov.b32 	%f256, %r126;
	sub.f32 	%f257, %f256, %f256;
	add.f32 	%f258, %f257, %f256;
	sub.f32 	%f259, %f256, %f258;
	mov.f32 	%f260, 0f3F800000;
	fma.rz.f32 	%f261, %f259, %f260, %f258;
	cvt.rzi.f32.f32 	%f262, %f261;
	sub.f32 	%f292, %f256, %f262;
	sub.s32 	%r138, %r138, %r125;
	mov.b32 	%r137, %f292;
	setp.ne.s32 	%p127, %r138, 0;
	setp.ne.s32 	%p128, %r137, 0;
	and.pred  	%p129, %p127, %p128;
	@%p129 bra 	$L__BB0_87;
$L__BB0_88:
	setp.gt.u32 	%p130, %r49, 2139095039;
	selp.f32 	%f264, 0f7FFFFFFF, 0f4B000000, %p130;
	mul.f32 	%f265, %f292, 0f34000000;
	mul.f32 	%f293, %f264, %f265;
$L__BB0_89:
	abs.f32 	%f266, %f293;
	setp.nan.f32 	%p131, %f266, %f266;
	abs.f32 	%f267, %f293;
	selp.f32 	%f268, %f293, %f267, %p131;
	add.f32 	%f269, %f268, 0fBF800000;
	st.global.f32 	[%rd3+8], %f269;
	bra.uni 	$L__BB0_103;
$L__BB0_90:
	setp.geu.f32 	%p105, %f19, 0fBF800000;
	@%p105 bra 	$L__BB0_103;
	abs.f32 	%f296, %f19;
	setp.lt.f32 	%p106, %f296, 0f3F800000;
	@%p106 bra 	$L__BB0_102;
	setp.gtu.f32 	%p107, %f296, 0f4B000000;
	@%p107 bra 	$L__BB0_99;
	mov.f32 	%f227, 0f3F800000;
	div.approx.f32 	%f228, %f296, %f227;
	cvt.rzi.f32.f32 	%f294, %f228;
	sub.f32 	%f87, %f296, %f294;
	mov.b32 	%r56, %f87;
	setp.lt.u32 	%p108, %r56, 1065353216;
	@%p108 bra 	$L__BB0_98;
	setp.lt.u32 	%p109, %r56, -2147483647;
	@%p109 bra 	$L__BB0_96;
	add.f32 	%f232, %f294, 0fBF800000;
	setp.lt.f32 	%p112, %f87, 0fBF800000;
	add.f32 	%f233, %f232, 0fBF800000;
	selp.f32 	%f294, %f233, %f232, %p112;
	bra.uni 	$L__BB0_98;
$L__BB0_96:
	add.f32 	%f294, %f294, 0f3F800000;
	setp.ltu.f32 	%p110, %f87, 0f40000000;
	@%p110 bra 	$L__BB0_98;
	add.f32 	%f229, %f294, 0f3F800000;
	add.f32 	%f230, %f87, 0fC0400000;
	setp.ge.f32 	%p111, %f230, 0f00000000;
	add.f32 	%f231, %f229, 0f3F800000;
	selp.f32 	%f294, %f231, %f229, %p111;
$L__BB0_98:
	sub.f32 	%f296, %f296, %f294;
	bra.uni 	$L__BB0_102;
$L__BB0_99:
	mov.b32 	%r57, %f296;
	and.b32  	%r119, %r57, 8388607;
	or.b32  	%r139, %r119, 1065353216;
	mov.b32 	%f295, %r139;
	and.b32  	%r120, %r57, -8388608;
	add.s32 	%r140, %r120, -1065353216;
	setp.eq.s32 	%p113, %r140, 0;
	@%p113 bra 	$L__BB0_101;
$L__BB0_100:
	min.u32 	%r121, %r140, 192937984;
	add.s32 	%r122, %r139, %r121;
	mov.b32 	%f234, %r122;
	sub.f32 	%f235, %f234, %f234;
	add.f32 	%f236, %f235, %f234;
	sub.f32 	%f237, %f234, %f236;
	mov.f32 	%f238, 0f3F800000;
	fma.rz.f32 	%f239, %f237, %f238, %f236;
	cvt.rzi.f32.f32 	%f240, %f239;
	sub.f32 	%f295, %f234, %f240;
	sub.s32 	%r140, %r140, %r121;
	mov.b32 	%r139, %f295;
	setp.ne.s32 	%p114, %r140, 0;
	setp.ne.s32 	%p115, %r139, 0;
	and.pred  	%p116, %p114, %p115;
	@%p116 bra 	$L__BB0_100;
$L__BB0_101:
	setp.gt.u32 	%p117, %r57, 2139095039;
	selp.f32 	%f242, 0f7FFFFFFF, 0f4B000000, %p117;
	mul.f32 	%f243, %f295, 0f34000000;
	mul.f32 	%f296, %f242, %f243;
$L__BB0_102:
	abs.f32 	%f244, %f296;
	setp.nan.f32 	%p118, %f244, %f244;
	abs.f32 	%f245, %f296;
	neg.f32 	%f246, %f245;
	selp.f32 	%f247, %f296, %f246, %p118;
	add.f32 	%f248, %f247, 0f3F800000;
	st.global.f32 	[%rd3+8], %f248;
$L__BB0_103:
	ret;

}
.func  (.param .b64 func_retval0) __internal_accurate_pow(
	.param .b64 __internal_accurate_pow_param_0
)
{
	.reg .pred 	%p<8>;
	.reg .b32 	%r<49>;
	.reg .b32 	%f<3>;
	.reg .b64 	%fd<109>;

	ld.param.f64 	%fd10, [__internal_accurate_pow_param_0];
	{
	.reg .b32 %temp; 
	mov.b64 	{%temp, %r46}, %fd10;
	}
	{
	.reg .b32 %temp; 
	mov.b64 	{%r45, %temp}, %fd10;
	}
	shr.u32 	%r47, %r46, 20;
	setp.gt.u32 	%p1, %r46, 1048575;
	@%p1 bra 	$L__BB1_2;
	mul.f64 	%fd11, %fd10, 0d4350000000000000;
	{
	.reg .b32 %temp; 
	mov.b64 	{%temp, %r46}, %fd11;
	}
	{
	.reg .b32 %temp; 
	mov.b64 	{%r45, %temp}, %fd11;
	}
	shr.u32 	%r16, %r46, 20;
	add.s32 	%r47, %r16, -54;
$L__BB1_2:
	add.s32 	%r48, %r47, -1023;
	and.b32  	%r17, %r46, -2146435073;
	or.b32  	%r18, %r17, 1072693248;
	mov.b64 	%fd107, {%r45, %r18};
	setp.lt.u32 	%p2, %r18, 1073127583;
	@%p2 bra 	$L__BB1_4;
	{
	.reg .b32 %temp; 
	mov.b64 	{%r19, %temp}, %fd107;
	}
	{
	.reg .b32 %temp; 
	mov.b64 	{%temp, %r20}, %fd107;
	}
	add.s32 	%r21, %r20, -1048576;
	mov.b64 	%fd107, {%r19, %r21};
	add.s32 	%r48, %r47, -1022;
$L__BB1_4:
	add.f64 	%fd12, %fd107, 0dBFF0000000000000;
	add.f64 	%fd13, %fd107, 0d3FF0000000000000;
	rcp.approx.ftz.f64 	%fd14, %fd13;
	neg.f64 	%fd15, %fd13;
	fma.rn.f64 	%fd16, %fd15, %fd14, 0d3FF0000000000000;
	fma.rn.f64 	%fd17, %fd16, %fd16, %fd16;
	fma.rn.f64 	%fd18, %fd17, %fd14, %fd14;
	mul.f64 	%fd19, %fd12, %fd18;
	fma.rn.f64 	%fd20, %fd12, %fd18, %fd19;
	mul.f64 	%fd21, %fd20, %fd20;
	fma.rn.f64 	%fd22, %fd21, 0d3EB0F5FF7D2CAFE2, 0d3ED0F5D241AD3B5A;
	fma.rn.f64 	%fd23, %fd22, %fd21, 0d3EF3B20A75488A3F;
	fma.rn.f64 	%fd24, %fd23, %fd21, 0d3F1745CDE4FAECD5;
	fma.rn.f64 	%fd25, %fd24, %fd21, 0d3F3C71C7258A578B;
	fma.rn.f64 	%fd26, %fd25, %fd21, 0d3F6249249242B910;
	fma.rn.f64 	%fd27, %fd26, %fd21, 0d3F89999999999DFB;
	sub.f64 	%fd28, %fd12, %fd20;
	add.f64 	%fd29, %fd28, %fd28;
	neg.f64 	%fd30, %fd20;
	fma.rn.f64 	%fd31, %fd30, %fd12, %fd29;
	mul.f64 	%fd32, %fd18, %fd31;
	fma.rn.f64 	%fd33, %fd21, %fd27, 0d3FB5555555555555;
	mov.f64 	%fd34, 0d3FB5555555555555;
	sub.f64 	%fd35, %fd34, %fd33;
	fma.rn.f64 	%fd36, %fd21, %fd27, %fd35;
	add.f64 	%fd37, %fd36, 0dBC46A4CB00B9E7B0;
	add.f64 	%fd38, %fd33, %fd37;
	sub.f64 	%fd39, %fd33, %fd38;
	add.f64 	%fd40, %fd37, %fd39;
	mul.rn.f64 	%fd41, %fd20, %fd20;
	neg.f64 	%fd42, %fd41;
	fma.rn.f64 	%fd43, %fd20, %fd20, %fd42;
	{
	.reg .b32 %temp; 
	mov.b64 	{%r22, %temp}, %fd32;
	}
	{
	.reg .b32 %temp; 
	mov.b64 	{%temp, %r23}, %fd32;
	}
	add.s32 	%r24, %r23, 1048576;
	mov.b64 	%fd44, {%r22, %r24};
	fma.rn.f64 	%fd45, %fd20, %fd44, %fd43;
	mul.rn.f64 	%fd46, %fd41, %fd20;
	neg.f64 	%fd47, %fd46;
	fma.rn.f64 	%fd48, %fd41, %fd20, %fd47;
	fma.rn.f64 	%fd49, %fd41, %fd32, %fd48;
	fma.rn.f64 	%fd50, %fd45, %fd20, %fd49;
	mul.rn.f64 	%fd51, %fd38, %fd46;
	neg.f64 	%fd52, %fd51;
	fma.rn.f64 	%fd53, %fd38, %fd46, %fd52;
	fma.rn.f64 	%fd54, %fd38, %fd50, %fd53;
	fma.rn.f64 	%fd55, %fd40, %fd46, %fd54;
	add.f64 	%fd56, %fd51, %fd55;
	sub.f64 	%fd57, %fd51, %fd56;
	add.f64 	%fd58, %fd55, %fd57;
	add.f64 	%fd59, %fd20, %fd56;
	sub.f64 	%fd60, %fd20, %fd59;
	add.f64 	%fd61, %fd56, %fd60;
	add.f64 	%fd62, %fd58, %fd61;
	add.f64 	%fd63, %fd32, %fd62;
	add.f64 	%fd64, %fd59, %fd63;
	sub.f64 	%fd65, %fd59, %fd64;
	add.f64 	%fd66, %fd63, %fd65;
	xor.b32  	%r25, %r48, -2147483648;
	mov.b32 	%r26, 1127219200;
	mov.b64 	%fd67, {%r25, %r26};
	mov.b32 	%r27, -2147483648;
	mov.b64 	%fd68, {%r27, %r26};
	sub.f64 	%fd69, %fd67, %fd68;
	fma.rn.f64 	%fd70, %fd69, 0d3FE62E42FEFA39EF, %fd64;
	fma.rn.f64 	%fd71, %fd69, 0dBFE62E42FEFA39EF, %fd70;
	sub.f64 	%fd72, %fd71, %fd64;
	sub.f64 	%fd73, %fd66, %fd72;
	fma.rn.f64 	%fd74, %fd69, 0d3C7ABC9E3B39803F, %fd73;
	add.f64 	%fd75, %fd70, %fd74;
	sub.f64 	%fd76, %fd70, %fd75;
	add.f64 	%fd77, %fd74, %fd76;
	mov.f64 	%fd78, 0d4000000000000000;
	{
	.reg .b32 %temp; 
	mov.b64 	{%temp, %r28}, %fd78;
	}
	{
	.reg .b32 %temp; 
	mov.b64 	{%r29, %temp}, %fd78;
	}
	shl.b32 	%r30, %r28, 1;
	setp.gt.u32 	%p3, %r30, -33554433;
	and.b32  	%r31, %r28, -15728641;
	selp.b32 	%r32, %r31, %r28, %p3;
	mov.b64 	%fd79, {%r29, %r32};
	mul.rn.f64 	%fd80, %fd75, %fd79;
	neg.f64 	%fd81, %fd80;
	fma.rn.f64 	%fd82, %fd75, %fd79, %fd81;
	fma.rn.f64 	%fd83, %fd77, %fd79, %fd82;
	add.f64 	%fd4, %fd80, %fd83;
	sub.f64 	%fd84, %fd80, %fd4;
	add.f64 	%fd5, %fd83, %fd84;
	fma.rn.f64 	%fd85, %fd4, 0d3FF71547652B82FE, 0d4338000000000000;
	{
	.reg .b32 %temp; 
	mov.b64 	{%r13, %temp}, %fd85;
	}
	mov.f64 	%fd86, 0dC338000000000000;
	add.rn.f64 	%fd87, %fd85, %fd86;
	fma.rn.f64 	%fd88, %fd87, 0dBFE62E42FEFA39EF, %fd4;
	fma.rn.f64 	%fd89, %fd87, 0dBC7ABC9E3B39803F, %fd88;
	fma.rn.f64 	%fd90, %fd89, 0d3E5ADE1569CE2BDF, 0d3E928AF3FCA213EA;
	fma.rn.f64 	%fd91, %fd90, %fd89, 0d3EC71DEE62401315;
	fma.rn.f64 	%fd92, %fd91, %fd89, 0d3EFA01997C89EB71;
	fma.rn.f64 	%fd93, %fd92, %fd89, 0d3F2A01A014761F65;
	fma.rn.f64 	%fd94, %fd93, %fd89, 0d3F56C16C1852B7AF;
	fma.rn.f64 	%fd95, %fd94, %fd89, 0d3F81111111122322;
	fma.rn.f64 	%fd96, %fd95, %fd89, 0d3FA55555555502A1;
	fma.rn.f64 	%fd97, %fd96, %fd89, 0d3FC5555555555511;
	fma.rn.f64 	%fd98, %fd97, %fd89, 0d3FE000000000000B;
	fma.rn.f64 	%fd99, %fd98, %fd89, 0d3FF0000000000000;
	fma.rn.f64 	%fd100, %fd99, %fd89, 0d3FF0000000000000;
	{
	.reg .b32 %temp; 
	mov.b64 	{%r14, %temp}, %fd100;
	}
	{
	.reg .b32 %temp; 
	mov.b64 	{%temp, %r15}, %fd100;
	}
	shl.b32 	%r33, %r13, 20;
	add.s32 	%r34, %r33, %r15;
	mov.b64 	%fd108, {%r14, %r34};
	{
	.reg .b32 %temp; 
	mov.b64 	{%temp, %r35}, %fd4;
	}
	mov.b32 	%f2, %r35;
	abs.f32 	%f1, %f2;
	setp.lt.f32 	%p4, %f1, 0f4086232B;
	@%p4 bra 	$L__BB1_7;
	setp.lt.f64 	%p5, %fd4, 0d0000000000000000;
	add.f64 	%fd101, %fd4, 0d7FF0000000000000;
	selp.f64 	%fd108, 0d0000000000000000, %fd101, %p5;
	setp.geu.f32 	%p6, %f1, 0f40874800;
	@%p6 bra 	$L__BB1_7;
	shr.u32 	%r36, %r13, 31;
	add.s32 	%r37, %r13, %r36;
	shr.s32 	%r38, %r37, 1;
	shl.b32 	%r39, %r38, 20;
	add.s32 	%r40, %r15, %r39;
	mov.b64 	%fd102, {%r14, %r40};
	sub.s32 	%r41, %r13, %r38;
	shl.b32 	%r42, %r41, 20;
	add.s32 	%r43, %r42, 1072693248;
	mov.b32 	%r44, 0;
	mov.b64 	%fd103, {%r44, %r43};
	mul.f64 	%fd108, %fd103, %fd102;
$L__BB1_7:
	abs.f64 	%fd104, %fd108;
	setp.eq.f64 	%p7, %fd104, 0d7FF0000000000000;
	fma.rn.f64 	%fd105, %fd108, %fd5, %fd108;
	selp.f64 	%fd106, %fd108, %fd105, %p7;
	st.param.f64 	[func_retval0], %fd106;
	ret;

}


// ===== COMPILED SASS (sm_100) =====

	.target	sm_100

	.elftype	@"ET_EXEC"


//--------------------- .note.nv.tkinfo           --------------------------
	.section	.note.nv.tkinfo,"",@"SHT_NOTE"
	.sectionflags	@"SHF_NOTE_NV_TKINFO"
	.tkinfo
        /*0018*/ 	.word	0x00000002
        /*0030*/ 	.string	""
        /*0030*/ 	.string	"ptxas"
        /*0030*/ 	.string	"Cuda compilation tools, release 13.0, V13.0.88"
        /*0030*/ 	.string	"Build cuda_13.0.r13.0/compiler.36424714_0"
        /*0030*/ 	.string	"-arch sm_100 -m 64 "



//--------------------- .note.nv.cuinfo           --------------------------
	.section	.note.nv.cuinfo,"",@"SHT_NOTE"
	.sectionflags	@"SHF_NOTE_NV_CUINFO"
        /*0018*/ 	.short	0x0002
        /*001a*/ 	.short	0x0064
        /*001c*/ 	.short	0x0082
	.zero		2


//--------------------- .nv.info                  --------------------------
	.section	.nv.info,"",@"SHT_CUDA_INFO"
	.align	4


	//----- nvinfo : EIATTR_REGCOUNT
	.align		4
        /*0000*/ 	.byte	0x04, 0x2f
        /*0002*/ 	.short	(.L_1 - .L_0)
	.align		4
.L_0:
        /*0004*/ 	.word	index@(_Z4loopP6float3S0_S0_S0_S0_ffi)
        /*0008*/ 	.word	0x00000028


	//----- nvinfo : EIATTR_FRAME_SIZE
	.align		4
.L_1:
        /*000c*/ 	.byte	0x04, 0x11
        /*000e*/ 	.short	(.L_3 - .L_2)
	.align		4
.L_2:
        /*0010*/ 	.word	index@($_Z4loopP6float3S0_S0_S0_S0_ffi$__internal_accurate_pow)
        /*0014*/ 	.word	0x00000000


	//----- nvinfo : EIATTR_FRAME_SIZE
	.align		4
.L_3:
        /*0018*/ 	.byte	0x04, 0x11
        /*001a*/ 	.short	(.L_5 - .L_4)
	.align		4
.L_4:
        /*001c*/ 	.word	index@($__internal_3_$__cuda_sm3x_div_rn_noftz_f32_slowpath)
        /*0020*/ 	.word	0x00000000


	//----- nvinfo : EIATTR_FRAME_SIZE
	.align		4
.L_5:
        /*0024*/ 	.byte	0x04, 0x11
        /*0026*/ 	.short	(.L_7 - .L_6)
	.align		4
.L_6:
        /*0028*/ 	.word	index@($__internal_2_$__cuda_sm20_sqrt_rn_f32_slowpath)
        /*002c*/ 	.word	0x00000000


	//----- nvinfo : EIATTR_FRAME_SIZE
	.align		4
.L_7:
        /*0030*/ 	.byte	0x04, 0x11
        /*0032*/ 	.short	(.L_9 - .L_8)
	.align		4
.L_8:
        /*0034*/ 	.word	index@($__internal_1_$__cuda_sm20_rcp_rn_f32_slowpath)
        /*0038*/ 	.word	0x00000000


	//----- nvinfo : EIATTR_FRAME_SIZE
	.align		4
.L_9:
        /*003c*/ 	.byte	0x04, 0x11
        /*003e*/ 	.short	(.L_11 - .L_10)
	.align		4
.L_10:
        /*0040*/ 	.word	index@($__internal_0_$__cuda_sm20_div_rn_f64_full)
        /*0044*/ 	.word	0x00000000


	//----- nvinfo : EIATTR_FRAME_SIZE
	.align		4
.L_11:
        /*0048*/ 	.byte	0x04, 0x11
        /*004a*/ 	.short	(.L_13 - .L_12)
	.align		4
.L_12:
        /*004c*/ 	.word	index@(_Z4loopP6float3S0_S0_S0_S0_ffi)
        /*0050*/ 	.word	0x00000000


	//----- nvinfo : EIATTR_MIN_STACK_SIZE
	.align		4
.L_13:
        /*0054*/ 	.byte	0x04, 0x12
        /*0056*/ 	.short	(.L_15 - .L_14)
	.align		4
.L_14:
        /*0058*/ 	.word	index@(_Z4loopP6float3S0_S0_S0_S0_ffi)
        /*005c*/ 	.word	0x00000000
.L_15:


//--------------------- .nv.compat                --------------------------
	.section	.nv.compat,"",@"SHT_CUDA_COMPAT_INFO"
	.align	4
        /*0000*/ 	.byte	0x02, 0x09, 0x00, 0x00, 0x02, 0x02, 0x01, 0x00, 0x02, 0x05, 0x05, 0x00, 0x03, 0x07, 0x01, 0x01
        /*0010*/ 	.byte	0x02, 0x03, 0x00, 0x00, 0x02, 0x06, 0x01, 0x00, 0x04, 0x0b, 0x08, 0x00, 0x01, 0x00, 0x00, 0x00
        /*0020*/ 	.byte	0x00, 0x00, 0x00, 0x00


//--------------------- .nv.info._Z4loopP6float3S0_S0_S0_S0_ffi --------------------------
	.section	.nv.info._Z4loopP6float3S0_S0_S0_S0_ffi,"",@"SHT_CUDA_INFO"
	.sectionflags	@""
	.align	4


	//----- nvinfo : EIATTR_CUDA_API_VERSION
	.align		4
        /*0000*/ 	.byte	0x04, 0x37
        /*0002*/ 	.short	(.L_17 - .L_16)
.L_16:
        /*0004*/ 	.word	0x00000082


	//----- nvinfo : EIATTR_KPARAM_INFO
	.align		4
.L_17:
        /*0008*/ 	.byte	0x04, 0x17
        /*000a*/ 	.short	(.L_19 - .L_18)
.L_18:
        /*000c*/ 	.word	0x00000000
        /*0010*/ 	.short	0x0007
        /*0012*/ 	.short	0x0030
        /*0014*/ 	.byte	0x00, 0xf0, 0x11, 0x00


	//----- nvinfo : EIATTR_KPARAM_INFO
	.align		4
.L_19:
        /*0018*/ 	.byte	0x04, 0x17
        /*001a*/ 	.short	(.L_21 - .L_20)
.L_20:
        /*001c*/ 	.word	0x00000000
        /*0020*/ 	.short	0x0006
        /*0022*/ 	.short	0x002c
        /*0024*/ 	.byte	0x00, 0xf0, 0x11, 0x00


	//----- nvinfo : EIATTR_KPARAM_INFO
	.align		4
.L_21:
        /*0028*/ 	.byte	0x04, 0x17
        /*002a*/ 	.short	(.L_23 - .L_22)
.L_22:
        /*002c*/ 	.word	0x00000000
        /*0030*/ 	.short	0x0005
        /*0032*/ 	.short	0x0028
        /*0034*/ 	.byte	0x00, 0xf0, 0x11, 0x00


	//----- nvinfo : EIATTR_KPARAM_INFO
	.align		4
.L_23:
        /*0038*/ 	.byte	0x04, 0x17
        /*003a*/ 	.short	(.L_25 - .L_24)
.L_24:
        /*003c*/ 	.word	0x00000000
        /*0040*/ 	.short	0x0004
        /*0042*/ 	.short	0x0020
        /*0044*/ 	.byte	0x00, 0xf5, 0x21, 0x00


	//----- nvinfo : EIATTR_KPARAM_INFO
	.align		4
.L_25:
        /*0048*/ 	.byte	0x04, 0x17
        /*004a*/ 	.short	(.L_27 - .L_26)
.L_26:
        /*004c*/ 	.word	0x00000000
        /*0050*/ 	.short	0x0003
        /*0052*/ 	.short	0x0018
        /*0054*/ 	.byte	0x00, 0xf5, 0x21, 0x00


	//----- nvinfo : EIATTR_KPARAM_INFO
	.align		4
.L_27:
        /*0058*/ 	.byte	0x04, 0x17
        /*005a*/ 	.short	(.L_29 - .L_28)
.L_28:
        /*005c*/ 	.word	0x00000000
        /*0060*/ 	.short	0x0002
        /*0062*/ 	.short	0x0010
        /*0064*/ 	.byte	0x00, 0xf5, 0x21, 0x00


	//----- nvinfo : EIATTR_KPARAM_INFO
	.align		4
.L_29:
        /*0068*/ 	.byte	0x04, 0x17
        /*006a*/ 	.short	(.L_31 - .L_30)
.L_30:
        /*006c*/ 	.word	0x00000000
        /*0070*/ 	.short	0x0001
        /*0072*/ 	.short	0x0008
        /*0074*/ 	.byte	0x00, 0xf5, 0x21, 0x00


	//----- nvinfo : EIATTR_KPARAM_INFO
	.align		4
.L_31:
        /*0078*/ 	.byte	0x04, 0x17
        /*007a*/ 	.short	(.L_33 - .L_32)
.L_32:
        /*007c*/ 	.word	0x00000000
        /*0080*/ 	.short	0x0000
        /*0082*/ 	.short	0x0000
        /*0084*/ 	.byte	0x00, 0xf5, 0x21, 0x00


	//----- nvinfo : EIATTR_SPARSE_MMA_MASK
	.align		4
.L_33:
        /*0088*/ 	.byte	0x03, 0x50
        /*008a*/ 	.short	0x0000


	//----- nvinfo : EIATTR_MAXREG_COUNT
	.align		4
        /*008c*/ 	.byte	0x03, 0x1b
        /*008e*/ 	.short	0x00ff


	//----- nvinfo : EIATTR_MERCURY_ISA_VERSION
	.align		4
        /*0090*/ 	.byte	0x03, 0x5f
        /*0092*/ 	.short	0x0101


	//----- nvinfo : EIATTR_VRC_CTA_INIT_COUNT
	.align		4
        /*0094*/ 	.byte	0x02, 0x4a
	.zero		1
	.zero		1


	//----- nvinfo : EIATTR_EXIT_INSTR_OFFSETS
	.align		4
        /*0098*/ 	.byte	0x04, 0x1c
        /*009a*/ 	.short	(.L_35 - .L_34)


	//   ....[0]....
.L_34:
        /*009c*/ 	.word	0x000023e0


	//   ....[1]....
        /*00a0*/ 	.word	0x00002400


	//   ....[2]....
        /*00a4*/ 	.word	0x000027a0


	//----- nvinfo : EIATTR_CRS_STACK_SIZE
	.align		4
.L_35:
        /*00a8*/ 	.byte	0x04, 0x1e
        /*00aa*/ 	.short	(.L_37 - .L_36)
.L_36:
        /*00ac*/ 	.word	0x00000000


	//----- nvinfo : EIATTR_CBANK_PARAM_SIZE
	.align		4
.L_37:
        /*00b0*/ 	.byte	0x03, 0x19
        /*00b2*/ 	.short	0x0034


	//----- nvinfo : EIATTR_PARAM_CBANK
	.align		4
        /*00b4*/ 	.byte	0x04, 0x0a
        /*00b6*/ 	.short	(.L_39 - .L_38)
	.align		4
.L_38:
        /*00b8*/ 	.word	index@(.nv.constant0._Z4loopP6float3S0_S0_S0_S0_ffi)
        /*00bc*/ 	.short	0x0380
        /*00be*/ 	.short	0x0034


	//----- nvinfo : EIATTR_SW_WAR
	.align		4
.L_39:
        /*00c0*/ 	.byte	0x04, 0x36
        /*00c2*/ 	.short	(.L_41 - .L_40)
.L_40:
        /*00c4*/ 	.word	0x00000008
.L_41:


//--------------------- .nv.callgraph             --------------------------
	.section	.nv.callgraph,"",@"SHT_CUDA_CALLGRAPH"
	.align	4
	.sectionentsize	8
	.align		4
        /*0000*/ 	.word	0x00000000
	.align		4
        /*0004*/ 	.word	0xffffffff
	.align		4
        /*0008*/ 	.word	0x00000000
	.align		4
        /*000c*/ 	.word	0xfffffffe
	.align		4
        /*0010*/ 	.word	0x00000000
	.align		4
        /*0014*/ 	.word	0xfffffffd
	.align		4
        /*0018*/ 	.word	0x00000000
	.align		4
        /*001c*/ 	.word	0xfffffffc


//--------------------- .text._Z4loopP6float3S0_S0_S0_S0_ffi --------------------------
	.section	.text._Z4loopP6float3S0_S0_S0_S0_ffi,"ax",@progbits
	.align	128
        .global         _Z4loopP6float3S0_S0_S0_S0_ffi
        .type           _Z4loopP6float3S0_S0_S0_S0_ffi,@function
        .size           _Z4loopP6float3S0_S0_S0_S0_ffi,(.L_x_109 - _Z4loopP6float3S0_S0_S0_S0_ffi)
        .other          _Z4loopP6float3S0_S0_S0_S0_ffi,@"STO_CUDA_ENTRY STV_DEFAULT"
_Z4loopP6float3S0_S0_S0_S0_ffi:
.text._Z4loopP6float3S0_S0_S0_S0_ffi:
[----:B------:R-:W-:Y:S01]  /*0000*/  LDC R1, c[0x0][0x37c] ;  /* 0x0000df00ff017b82 */ /* 0x000fe20000000800 */
[----:B------:R-:W0:Y:S07]  /*0010*/  S2R R34, SR_TID.X ;  /* 0x0000000000227919 */ /* 0x000e2e0000002100 */
[----:B------:R-:W0:Y:S01]  /*0020*/  LDC.64 R8, c[0x0][0x3a0] ;  /* 0x0000e800ff087b82 */ /* 0x000e220000000a00 */
[----:B------:R-:W1:Y:S01]  /*0030*/  LDCU.64 UR8, c[0x0][0x358] ;  /* 0x00006b00ff0877ac */ /* 0x000e620008000a00 */
[----:B------:R-:W-:Y:S01]  /*0040*/  IMAD.MOV.U32 R35, RZ, RZ, RZ ;  /* 0x000000ffff237224 */ /* 0x000fe200078e00ff */
[----:B------:R-:W2:Y:S05]  /*0050*/  LDCU UR4, c[0x0][0x3b0] ;  /* 0x00007600ff0477ac */ /* 0x000eaa0008000800 */
[----:B------:R-:W3:Y:S01]  /*0060*/  LDC.64 R6, c[0x0][0x388] ;  /* 0x0000e200ff067b82 */ /* 0x000ee20000000a00 */
[----:B--2---:R-:W-:Y:S01]  /*0070*/  UISETP.GE.AND UP0, UPT, UR4, 0x1, UPT ;  /* 0x000000010400788c */ /* 0x004fe2000bf06270 */
[----:B0-----:R-:W-:-:S04]  /*0080*/  IMAD.WIDE.U32 R8, R34, 0xc, R8 ;  /* 0x0000000c22087825 */ /* 0x001fc800078e0008 */
[----:B---3--:R-:W-:Y:S01]  /*0090*/  IMAD.WIDE.U32 R6, R34, 0xc, R6 ;  /* 0x0000000c22067825 */ /* 0x008fe200078e0006 */
[----:B-1----:R0:W-:Y:S04]  /*00a0*/  STG.E desc[UR8][R8.64], RZ ;  /* 0x000000ff08007986 */ /* 0x0021e8000c101908 */
[----:B------:R0:W-:Y:S04]  /*00b0*/  STG.E desc[UR8][R8.64+0x4], RZ ;  /* 0x000004ff08007986 */ /* 0x0001e8000c101908 */
[----:B------:R0:W-:Y:S01]  /*00c0*/  STG.E desc[UR8][R8.64+0x8], RZ ;  /* 0x000008ff08007986 */ /* 0x0001e2000c101908 */
[----:B------:R-:W-:Y:S05]  /*00d0*/  BRA.U !UP0, `(.L_x_0) ;  /* 0x0000000d08507547 */ /* 0x000fea000b800000 */
[----:B------:R-:W1:Y:S01]  /*00e0*/  LDCU.64 UR6, c[0x0][0x388] ;  /* 0x00007100ff0677ac */ /* 0x000e620008000a00 */
[----:B------:R-:W-:Y:S02]  /*00f0*/  IMAD.MOV R32, RZ, RZ, -R34 ;  /* 0x000000ffff207224 */ /* 0x000fe400078e0a22 */
[----:B------:R-:W-:Y:S01]  /*0100*/  IMAD.MOV.U32 R33, RZ, RZ, RZ ;  /* 0x000000ffff217224 */ /* 0x000fe200078e00ff */
[----:B------:R-:W-:Y:S01]  /*0110*/  UIADD3 UR4, UPT, UPT, -UR4, URZ, URZ ;  /* 0x000000ff04047290 */ /* 0x000fe2000fffe1ff */
[----:B------:R-:W-:Y:S02]  /*0120*/  IMAD.MOV.U32 R5, RZ, RZ, RZ ;  /* 0x000000ffff057224 */ /* 0x000fe400078e00ff */
[----:B------:R-:W-:Y:S01]  /*0130*/  IMAD.MOV.U32 R35, RZ, RZ, RZ ;  /* 0x000000ffff237224 */ /* 0x000fe200078e00ff */
[----:B-1----:R-:W-:-:S04]  /*0140*/  UIADD3 UR5, UP0, UPT, UR6, 0x8, URZ ;  /* 0x0000000806057890 */ /* 0x002fc8000ff1e0ff */
[----:B------:R-:W-:Y:S02]  /*0150*/  UIADD3.X UR6, UPT, UPT, URZ, UR7, URZ, UP0, !UPT ;  /* 0x00000007ff067290 */ /* 0x000fe400087fe4ff */
[----:B------:R-:W-:-:S04]  /*0160*/  IMAD.U32 R10, RZ, RZ, UR5 ;  /* 0x00000005ff0a7e24 */ /* 0x000fc8000f8e00ff */
[----:B------:R-:W-:-:S07]  /*0170*/  MOV R11, UR6 ;  /* 0x00000006000b7c02 */ /* 0x000fce0008000f00 */
.L_x_26:
[----:B------:R-:W-:Y:S01]  /*0180*/  ISETP.NE.AND P0, PT, R32, RZ, PT ;  /* 0x000000ff2000720c */ /* 0x000fe20003f05270 */
[----:B------:R-:W-:Y:S01]  /*0190*/  UIADD3 UR4, UPT, UPT, UR4, 0x1, URZ ;  /* 0x0000000104047890 */ /* 0x000fe2000fffe0ff */
[----:B------:R-:W-:Y:S03]  /*01a0*/  BSSY.RECONVERGENT B0, `(.L_x_1) ;  /* 0x00000c3000007945 */ /* 0x000fe60003800200 */
[----:B------:R-:W-:-:S08]  /*01b0*/  UISETP.NE.AND UP0, UPT, UR4, URZ, UPT ;  /* 0x000000ff0400728c */ /* 0x000fd0000bf05270 */
[----:B-1----:R-:W-:Y:S05]  /*01c0*/  @!P0 BRA `(.L_x_2) ;  /* 0x0000000c00008947 */ /* 0x002fea0003800000 */
[----:B------:R-:W2:Y:S04]  /*01d0*/  LDG.E R4, desc[UR8][R6.64] ;  /* 0x0000000806047981 */ /* 0x000ea8000c1e1900 */
[----:B------:R-:W2:Y:S04]  /*01e0*/  LDG.E R3, desc[UR8][R10.64+-0x8] ;  /* 0xfffff8080a037981 */ /* 0x000ea8000c1e1900 */
[----:B------:R-:W3:Y:S04]  /*01f0*/  LDG.E R0, desc[UR8][R6.64+0x4] ;  /* 0x0000040806007981 */ /* 0x000ee8000c1e1900 */
[----:B------:R-:W3:Y:S04]  /*0200*/  LDG.E R13, desc[UR8][R10.64+-0x4] ;  /* 0xfffffc080a0d7981 */ /* 0x000ee8000c1e1900 */
[----:B------:R-:W4:Y:S04]  /*0210*/  LDG.E R2, desc[UR8][R6.64+0x8] ;  /* 0x0000080806027981 */ /* 0x000f28000c1e1900 */
[----:B------:R-:W4:Y:S01]  /*0220*/  LDG.E R19, desc[UR8][R10.64] ;  /* 0x000000080a137981 */ /* 0x000f22000c1e1900 */
[----:B------:R-:W-:Y:S01]  /*0230*/  BSSY.RECONVERGENT B1, `(.L_x_3) ;  /* 0x0000009000017945 */ /* 0x000fe20003800200 */
[----:B------:R-:W-:Y:S01]  /*0240*/  MOV R36, 0x2c0 ;  /* 0x000002c000247802 */ /* 0x000fe20000000f00 */
[----:B--2---:R-:W-:-:S04]  /*0250*/  FADD R4, R4, -R3 ;  /* 0x8000000304047221 */ /* 0x004fc80000000000 */
[----:B------:R-:W1:Y:S01]  /*0260*/  F2F.F64.F32 R14, R4 ;  /* 0x00000004000e7310 */ /* 0x000e620000201800 */
[----:B---3--:R-:W-:Y:S01]  /*0270*/  FADD R3, R0, -R13 ;  /* 0x8000000d00037221 */ /* 0x008fe20000000000 */
[----:B----4-:R-:W-:Y:S01]  /*0280*/  FADD R2, R2, -R19 ;  /* 0x8000001302027221 */ /* 0x010fe20000000000 */
[----:B-1----:R-:W-:-:S10]  /*0290*/  DADD R16, -RZ, |R14| ;  /* 0x00000000ff107229 */ /* 0x002fd4000000050e */
[----:B------:R-:W-:-:S07]  /*02a0*/  IMAD.MOV.U32 R37, RZ, RZ, R17 ;  /* 0x000000ffff257224 */ /* 0x000fce00078e0011 */
[----:B0-----:R-:W-:Y:S05]  /*02b0*/  CALL.REL.NOINC `($_Z4loopP6float3S0_S0_S0_S0_ffi$__internal_accurate_pow) ;  /* 0x0000003400487944 */ /* 0x001fea0003c00000 */
[----:B------:R-:W-:Y:S05]  /*02c0*/  BSYNC.RECONVERGENT B1 ;  /* 0x0000000000017941 */ /* 0x000fea0003800200 */
.L_x_3:
[----:B------:R-:W-:Y:S01]  /*02d0*/  DADD R12, R14, 2 ;  /* 0x400000000e0c7429 */ /* 0x000fe20000000000 */
[----:B------:R-:W-:Y:S01]  /*02e0*/  FSETP.NEU.AND P0, PT, R4, RZ, PT ;  /* 0x000000ff0400720b */ /* 0x000fe20003f0d000 */
[----:B------:R-:W-:Y:S03]  /*02f0*/  BSSY.RECONVERGENT B1, `(.L_x_4) ;  /* 0x000000d000017945 */ /* 0x000fe60003800200 */
[----:B------:R-:W-:Y:S02]  /*0300*/  FSEL R18, R16, RZ, P0 ;  /* 0x000000ff10127208 */ /* 0x000fe40000000000 */
[----:B------:R-:W-:-:S03]  /*0310*/  FSEL R19, R22, RZ, P0 ;  /* 0x000000ff16137208 */ /* 0x000fc60000000000 */
[----:B------:R-:W-:Y:S02]  /*0320*/  LOP3.LUT R0, R13, 0x7ff00000, RZ, 0xc0, !PT ;  /* 0x7ff000000d007812 */ /* 0x000fe400078ec0ff */
[----:B------:R0:W1:Y:S02]  /*0330*/  F2F.F64.F32 R12, R3 ;  /* 0x00000003000c7310 */ /* 0x0000640000201800 */
[----:B------:R-:W-:-:S13]  /*0340*/  ISETP.NE.AND P1, PT, R0, 0x7ff00000, PT ;  /* 0x7ff000000000780c */ /* 0x000fda0003f25270 */
[----:B01----:R-:W-:Y:S05]  /*0350*/  @P1 BRA `(.L_x_5) ;  /* 0x0000000000181947 */ /* 0x003fea0003800000 */
[----:B------:R-:W-:-:S13]  /*0360*/  FSETP.NAN.AND P0, PT, R4, R4, PT ;  /* 0x000000040400720b */ /* 0x000fda0003f08000 */
[----:B------:R-:W-:Y:S01]  /*0370*/  @P0 DADD R18, R14, 2 ;  /* 0x400000000e120429 */ /* 0x000fe20000000000 */
[----:B------:R-:W-:Y:S10]  /*0380*/  @P0 BRA `(.L_x_5) ;  /* 0x00000000000c0947 */ /* 0x000ff40003800000 */
[----:B------:R-:W-:-:S14]  /*0390*/  DSETP.NEU.AND P0, PT, |R14|, +INF , PT ;  /* 0x7ff000000e00742a */ /* 0x000fdc0003f0d200 */
[----:B------:R-:W-:Y:S02]  /*03a0*/  @!P0 IMAD.MOV.U32 R18, RZ, RZ, 0x0 ;  /* 0x00000000ff128424 */ /* 0x000fe400078e00ff */
[----:B------:R-:W-:-:S07]  /*03b0*/  @!P0 IMAD.MOV.U32 R19, RZ, RZ, 0x7ff00000 ;  /* 0x7ff00000ff138424 */ /* 0x000fce00078e00ff */
.L_x_5:
[----:B------:R-:W-:Y:S05]  /*03c0*/  BSYNC.RECONVERGENT B1 ;  /* 0x0000000000017941 */ /* 0x000fea0003800200 */
.L_x_4:
[----:B------:R-:W0:Y:S01]  /*03d0*/  F2F.F32.F64 R0, R18 ;  /* 0x0000001200007310 */ /* 0x000e220000301000 */
[----:B------:R-:W-:Y:S01]  /*03e0*/  DADD R16, -RZ, |R12| ;  /* 0x00000000ff107229 */ /* 0x000fe2000000050c */
[----:B------:R-:W-:Y:S01]  /*03f0*/  FSETP.NEU.AND P0, PT, R4, 1, PT ;  /* 0x3f8000000400780b */ /* 0x000fe20003f0d000 */
[----:B------:R-:W-:Y:S01]  /*0400*/  BSSY.RECONVERGENT B1, `(.L_x_6) ;  /* 0x0000005000017945 */ /* 0x000fe20003800200 */
[----:B------:R-:W-:-:S07]  /*0410*/  MOV R36, 0x450 ;  /* 0x0000045000247802 */ /* 0x000fce0000000f00 */
[----:B------:R-:W-:Y:S01]  /*0420*/  IMAD.MOV.U32 R37, RZ, RZ, R17 ;  /* 0x000000ffff257224 */ /* 0x000fe200078e0011 */
[----:B0-----:R-:W-:-:S07]  /*0430*/  FSEL R0, R0, 1, P0 ;  /* 0x3f80000000007808 */ /* 0x001fce0000000000 */
[----:B------:R-:W-:Y:S05]  /*0440*/  CALL.REL.NOINC `($_Z4loopP6float3S0_S0_S0_S0_ffi$__internal_accurate_pow) ;  /* 0x0000003000e47944 */ /* 0x000fea0003c00000 */
[----:B------:R-:W-:Y:S05]  /*0450*/  BSYNC.RECONVERGENT B1 ;  /* 0x0000000000017941 */ /* 0x000fea0003800200 */
.L_x_6:
        /* <DEDUP_REMOVED lines=15> */
.L_x_8:
[----:B------:R-:W-:Y:S05]  /*0550*/  BSYNC.RECONVERGENT B1 ;  /* 0x0000000000017941 */ /* 0x000fea0003800200 */
.L_x_7:
[----:B------:R-:W0:Y:S01]  /*0560*/  F2F.F32.F64 R13, R18 ;  /* 0x00000012000d7310 */ /* 0x000e220000301000 */
[----:B------:R-:W-:Y:S01]  /*0570*/  DADD R16, -RZ, |R14| ;  /* 0x00000000ff107229 */ /* 0x000fe2000000050e */
[----:B------:R-:W-:Y:S01]  /*0580*/  FSETP.NEU.AND P0, PT, R3, 1, PT ;  /* 0x3f8000000300780b */ /* 0x000fe20003f0d000 */
[----:B------:R-:W-:Y:S01]  /*0590*/  BSSY.RECONVERGENT B1, `(.L_x_9) ;  /* 0x0000005000017945 */ /* 0x000fe20003800200 */
[----:B------:R-:W-:-:S07]  /*05a0*/  MOV R36, 0x5e0 ;  /* 0x000005e000247802 */ /* 0x000fce0000000f00 */
[----:B------:R-:W-:Y:S02]  /*05b0*/  MOV R37, R17 ;  /* 0x0000001100257202 */ /* 0x000fe40000000f00 */
[----:B0-----:R-:W-:-:S07]  /*05c0*/  FSEL R13, R13, 1, P0 ;  /* 0x3f8000000d0d7808 */ /* 0x001fce0000000000 */
[----:B------:R-:W-:Y:S05]  /*05d0*/  CALL.REL.NOINC `($_Z4loopP6float3S0_S0_S0_S0_ffi$__internal_accurate_pow) ;  /* 0x0000003000807944 */ /* 0x000fea0003c00000 */
[----:B------:R-:W-:Y:S05]  /*05e0*/  BSYNC.RECONVERGENT B1 ;  /* 0x0000000000017941 */ /* 0x000fea0003800200 */
.L_x_9:
[----:B------:R-:W-:Y:S01]  /*05f0*/  DADD R18, R14, 2 ;  /* 0x400000000e127429 */ /* 0x000fe20000000000 */
[----:B------:R-:W-:Y:S01]  /*0600*/  FSETP.NEU.AND P0, PT, R2, RZ, PT ;  /* 0x000000ff0200720b */ /* 0x000fe20003f0d000 */
[----:B------:R-:W-:Y:S03]  /*0610*/  BSSY.RECONVERGENT B1, `(.L_x_10) ;  /* 0x000000c000017945 */ /* 0x000fe60003800200 */
[----:B------:R-:W-:Y:S02]  /*0620*/  FSEL R16, R16, RZ, P0 ;  /* 0x000000ff10107208 */ /* 0x000fe40000000000 */
[----:B------:R-:W-:-:S03]  /*0630*/  FSEL R17, R22, RZ, P0 ;  /* 0x000000ff16117208 */ /* 0x000fc60000000000 */
[----:B------:R-:W-:-:S04]  /*0640*/  LOP3.LUT R18, R19, 0x7ff00000, RZ, 0xc0, !PT ;  /* 0x7ff0000013127812 */ /* 0x000fc800078ec0ff */
[----:B------:R-:W-:-:S13]  /*0650*/  ISETP.NE.AND P1, PT, R18, 0x7ff00000, PT ;  /* 0x7ff000001200780c */ /* 0x000fda0003f25270 */
[----:B------:R-:W-:Y:S05]  /*0660*/  @P1 BRA `(.L_x_11) ;  /* 0x0000000000181947 */ /* 0x000fea0003800000 */
[----:B------:R-:W-:-:S13]  /*0670*/  FSETP.NAN.AND P0, PT, R2, R2, PT ;  /* 0x000000020200720b */ /* 0x000fda0003f08000 */
[----:B------:R-:W-:Y:S01]  /*0680*/  @P0 DADD R16, R14, 2 ;  /* 0x400000000e100429 */ /* 0x000fe20000000000 */
[----:B------:R-:W-:Y:S10]  /*0690*/  @P0 BRA `(.L_x_11) ;  /* 0x00000000000c0947 */ /* 0x000ff40003800000 */
[----:B------:R-:W-:-:S14]  /*06a0*/  DSETP.NEU.AND P0, PT, |R14|, +INF , PT ;  /* 0x7ff000000e00742a */ /* 0x000fdc0003f0d200 */
[----:B------:R-:W-:Y:S02]  /*06b0*/  @!P0 IMAD.MOV.U32 R16, RZ, RZ, 0x0 ;  /* 0x00000000ff108424 */ /* 0x000fe400078e00ff */
[----:B------:R-:W-:-:S07]  /*06c0*/  @!P0 IMAD.MOV.U32 R17, RZ, RZ, 0x7ff00000 ;  /* 0x7ff00000ff118424 */ /* 0x000fce00078e00ff */
.L_x_11:
[----:B------:R-:W-:Y:S05]  /*06d0*/  BSYNC.RECONVERGENT B1 ;  /* 0x0000000000017941 */ /* 0x000fea0003800200 */
.L_x_10:
[----:B------:R-:W0:Y:S01]  /*06e0*/  F2F.F32.F64 R16, R16 ;  /* 0x0000001000107310 */ /* 0x000e220000301000 */
[----:B------:R-:W-:Y:S01]  /*06f0*/  FSETP.NEU.AND P0, PT, R2, 1, PT ;  /* 0x3f8000000200780b */ /* 0x000fe20003f0d000 */
[----:B------:R-:W-:Y:S01]  /*0700*/  FADD R13, R0, R13 ;  /* 0x0000000d000d7221 */ /* 0x000fe20000000000 */
[----:B------:R-:W-:Y:S02]  /*0710*/  BSSY.RECONVERGENT B1, `(.L_x_12) ;  /* 0x000000e000017945 */ /* 0x000fe40003800200 */
[----:B0-----:R-:W-:-:S05]  /*0720*/  FSEL R12, R16, 1, P0 ;  /* 0x3f800000100c7808 */ /* 0x001fca0000000000 */
[----:B------:R-:W-:-:S04]  /*0730*/  FADD R13, R12, R13 ;  /* 0x0000000d0c0d7221 */ /* 0x000fc80000000000 */
[----:B------:R-:W-:Y:S01]  /*0740*/  VIADD R0, R13, 0xf3000000 ;  /* 0xf30000000d007836 */ /* 0x000fe20000000000 */
[----:B------:R0:W1:Y:S04]  /*0750*/  MUFU.RSQ R12, R13 ;  /* 0x0000000d000c7308 */ /* 0x0000680000001400 */
[----:B------:R-:W-:-:S13]  /*0760*/  ISETP.GT.U32.AND P0, PT, R0, 0x727fffff, PT ;  /* 0x727fffff0000780c */ /* 0x000fda0003f04070 */
[----:B01----:R-:W-:Y:S05]  /*0770*/  @!P0 BRA `(.L_x_13) ;  /* 0x00000000000c8947 */ /* 0x003fea0003800000 */
[----:B------:R-:W-:-:S07]  /*0780*/  MOV R17, 0x7a0 ;  /* 0x000007a000117802 */ /* 0x000fce0000000f00 */
[----:B------:R-:W-:Y:S05]  /*0790*/  CALL.REL.NOINC `($__internal_2_$__cuda_sm20_sqrt_rn_f32_slowpath) ;  /* 0x0000002800147944 */ /* 0x000fea0003c00000 */
[----:B------:R-:W-:Y:S05]  /*07a0*/  BRA `(.L_x_14) ;  /* 0x0000000000107947 */ /* 0x000fea0003800000 */
.L_x_13:
[----:B------:R-:W-:Y:S01]  /*07b0*/  FMUL.FTZ R0, R13, R12 ;  /* 0x0000000c0d007220 */ /* 0x000fe20000410000 */
[----:B------:R-:W-:-:S03]  /*07c0*/  FMUL.FTZ R12, R12, 0.5 ;  /* 0x3f0000000c0c7820 */ /* 0x000fc60000410000 */
[----:B------:R-:W-:-:S04]  /*07d0*/  FFMA R13, -R0, R0, R13 ;  /* 0x00000000000d7223 */ /* 0x000fc8000000010d */
[----:B------:R-:W-:-:S07]  /*07e0*/  FFMA R0, R13, R12, R0 ;  /* 0x0000000c0d007223 */ /* 0x000fce0000000000 */
.L_x_14:
[----:B------:R-:W-:Y:S05]  /*07f0*/  BSYNC.RECONVERGENT B1 ;  /* 0x0000000000017941 */ /* 0x000fea0003800200 */
.L_x_12:
[----:B------:R-:W0:Y:S01]  /*0800*/  F2F.F64.F32 R12, R0 ;  /* 0x00000000000c7310 */ /* 0x000e220000201800 */
[----:B------:R-:W-:Y:S01]  /*0810*/  BSSY.RECONVERGENT B1, `(.L_x_15) ;  /* 0x0000005000017945 */ /* 0x000fe20003800200 */
[----:B------:R-:W-:Y:S01]  /*0820*/  MOV R36, 0x860 ;  /* 0x0000086000247802 */ /* 0x000fe20000000f00 */
[----:B0-----:R-:W-:-:S10]  /*0830*/  DADD R16, -RZ, |R12| ;  /* 0x00000000ff107229 */ /* 0x001fd4000000050c */
[----:B------:R-:W-:-:S07]  /*0840*/  IMAD.MOV.U32 R37, RZ, RZ, R17 ;  /* 0x000000ffff257224 */ /* 0x000fce00078e0011 */
[----:B------:R-:W-:Y:S05]  /*0850*/  CALL.REL.NOINC `($_Z4loopP6float3S0_S0_S0_S0_ffi$__internal_accurate_pow) ;  /* 0x0000002c00e07944 */ /* 0x000fea0003c00000 */
[----:B------:R-:W-:Y:S05]  /*0860*/  BSYNC.RECONVERGENT B1 ;  /* 0x0000000000017941 */ /* 0x000fea0003800200 */
.L_x_15:
        /* <DEDUP_REMOVED lines=14> */
.L_x_17:
[----:B------:R-:W-:Y:S05]  /*0950*/  BSYNC.RECONVERGENT B1 ;  /* 0x0000000000017941 */ /* 0x000fea0003800200 */
.L_x_16:
[----:B------:R-:W0:Y:S01]  /*0960*/  MUFU.RCP64H R13, R17 ;  /* 0x00000011000d7308 */ /* 0x000e220000001800 */
[----:B------:R-:W-:Y:S01]  /*0970*/  MOV R12, 0x1 ;  /* 0x00000001000c7802 */ /* 0x000fe20000000f00 */
[----:B------:R-:W-:Y:S01]  /*0980*/  UMOV UR6, 0x40000000 ;  /* 0x4000000000067882 */ /* 0x000fe20000000000 */
[----:B------:R-:W-:Y:S01]  /*0990*/  UMOV UR7, 0x3f847ae1 ;  /* 0x3f847ae100077882 */ /* 0x000fe20000000000 */
[----:B------:R-:W-:Y:S01]  /*09a0*/  BSSY.RECONVERGENT B1, `(.L_x_18) ;  /* 0x000000f000017945 */ /* 0x000fe20003800200 */
[----:B------:R-:W-:Y:S02]  /*09b0*/  FSETP.NEU.AND P1, PT, R0, 1, PT ;  /* 0x3f8000000000780b */ /* 0x000fe40003f2d000 */
[----:B0-----:R-:W-:-:S08]  /*09c0*/  DFMA R14, R12, -R16, 1 ;  /* 0x3ff000000c0e742b */ /* 0x001fd00000000810 */
[----:B------:R-:W-:-:S08]  /*09d0*/  DFMA R14, R14, R14, R14 ;  /* 0x0000000e0e0e722b */ /* 0x000fd0000000000e */
[----:B------:R-:W-:-:S08]  /*09e0*/  DFMA R14, R12, R14, R12 ;  /* 0x0000000e0c0e722b */ /* 0x000fd0000000000c */
[----:B------:R-:W-:-:S08]  /*09f0*/  DFMA R12, R14, -R16, 1 ;  /* 0x3ff000000e0c742b */ /* 0x000fd00000000810 */
[----:B------:R-:W-:-:S08]  /*0a00*/  DFMA R12, R14, R12, R14 ;  /* 0x0000000c0e0c722b */ /* 0x000fd0000000000e */
[----:B------:R-:W-:-:S08]  /*0a10*/  DMUL R14, R12, UR6 ;  /* 0x000000060c0e7c28 */ /* 0x000fd00008000000 */
[----:B------:R-:W-:-:S08]  /*0a20*/  DFMA R18, R14, -R16, UR6 ;  /* 0x000000060e127e2b */ /* 0x000fd00008000810 */
[----:B------:R-:W-:-:S10]  /*0a30*/  DFMA R12, R12, R18, R14 ;  /* 0x000000120c0c722b */ /* 0x000fd4000000000e */
[----:B------:R-:W-:-:S05]  /*0a40*/  FFMA R14, RZ, R17, R13 ;  /* 0x00000011ff0e7223 */ /* 0x000fca000000000d */
[----:B------:R-:W-:-:S13]  /*0a50*/  FSETP.GT.AND P0, PT, |R14|, 1.469367938527859385e-39, PT ;  /* 0x001000000e00780b */ /* 0x000fda0003f04200 */
[----:B------:R-:W-:Y:S05]  /*0a60*/  @P0 BRA `(.L_x_19) ;  /* 0x0000000000080947 */ /* 0x000fea0003800000 */
[----:B------:R-:W-:-:S07]  /*0a70*/  MOV R24, 0xa90 ;  /* 0x00000a9000187802 */ /* 0x000fce0000000f00 */
[----:B------:R-:W-:Y:S05]  /*0a80*/  CALL.REL.NOINC `($__internal_0_$__cuda_sm20_div_rn_f64_full) ;  /* 0x0000001c00487944 */ /* 0x000fea0003c00000 */
.L_x_19:
[----:B------:R-:W-:Y:S05]  /*0a90*/  BSYNC.RECONVERGENT B1 ;  /* 0x0000000000017941 */ /* 0x000fea0003800200 */
.L_x_18:
[----:B------:R-:W0:Y:S01]  /*0aa0*/  F2F.F32.F64 R15, R12 ;  /* 0x0000000c000f7310 */ /* 0x000e220000301000 */
[----:B------:R-:W-:Y:S07]  /*0ab0*/  BSSY.RECONVERGENT B1, `(.L_x_20) ;  /* 0x000000e000017945 */ /* 0x000fee0003800200 */
[----:B------:R-:W1:Y:S01]  /*0ac0*/  MUFU.RCP R17, R0 ;  /* 0x0000000000117308 */ /* 0x000e620000001000 */
[----:B0-----:R-:W-:-:S05]  /*0ad0*/  FSEL R15, R15, 0.0099999997764825820923, P1 ;  /* 0x3c23d70a0f0f7808 */ /* 0x001fca0000800000 */
[----:B------:R-:W-:-:S04]  /*0ae0*/  FMUL R4, R4, R15 ;  /* 0x0000000f04047220 */ /* 0x000fc80000400000 */
[----:B------:R-:W0:Y:S01]  /*0af0*/  FCHK P0, R4, R0 ;  /* 0x0000000004007302 */ /* 0x000e220000000000 */
[----:B-1----:R-:W-:-:S04]  /*0b00*/  FFMA R14, R17, -R0, 1 ;  /* 0x3f800000110e7423 */ /* 0x002fc80000000800 */
[----:B------:R-:W-:-:S04]  /*0b10*/  FFMA R17, R17, R14, R17 ;  /* 0x0000000e11117223 */ /* 0x000fc80000000011 */
[----:B------:R-:W-:-:S04]  /*0b20*/  FFMA R19, R4, R17, RZ ;  /* 0x0000001104137223 */ /* 0x000fc800000000ff */
[----:B------:R-:W-:-:S04]  /*0b30*/  FFMA R14, R19, -R0, R4 ;  /* 0x80000000130e7223 */ /* 0x000fc80000000004 */
[----:B------:R-:W-:Y:S01]  /*0b40*/  FFMA R14, R17, R14, R19 ;  /* 0x0000000e110e7223 */ /* 0x000fe20000000013 */
[----:B0-----:R-:W-:Y:S06]  /*0b50*/  @!P0 BRA `(.L_x_21) ;  /* 0x00000000000c8947 */ /* 0x001fec0003800000 */
[----:B------:R-:W-:-:S07]  /*0b60*/  MOV R12, 0xb80 ;  /* 0x00000b80000c7802 */ /* 0x000fce0000000f00 */
[----:B------:R-:W-:Y:S05]  /*0b70*/  CALL.REL.NOINC `($__internal_3_$__cuda_sm3x_div_rn_noftz_f32_slowpath) ;  /* 0x00000024007c7944 */ /* 0x000fea0003c00000 */
[----:B------:R-:W-:-:S07]  /*0b80*/  IMAD.MOV.U32 R14, RZ, RZ, R4 ;  /* 0x000000ffff0e7224 */ /* 0x000fce00078e0004 */
.L_x_21:
[----:B------:R-:W-:Y:S05]  /*0b90*/  BSYNC.RECONVERGENT B1 ;  /* 0x0000000000017941 */ /* 0x000fea0003800200 */
.L_x_20:
[----:B------:R-:W0:Y:S01]  /*0ba0*/  MUFU.RCP R13, R0 ;  /* 0x00000000000d7308 */ /* 0x000e220000001000 */
[----:B------:R-:W-:Y:S01]  /*0bb0*/  FADD R35, R35, R14 ;  /* 0x0000000e23237221 */ /* 0x000fe20000000000 */
[----:B------:R-:W-:Y:S01]  /*0bc0*/  FMUL R17, R3, R15 ;  /* 0x0000000f03117220 */ /* 0x000fe20000400000 */
[----:B------:R-:W-:Y:S03]  /*0bd0*/  BSSY.RECONVERGENT B1, `(.L_x_22) ;  /* 0x000000c000017945 */ /* 0x000fe60003800200 */
[----:B------:R1:W-:Y:S02]  /*0be0*/  STG.E desc[UR8][R8.64], R35 ;  /* 0x0000002308007986 */ /* 0x0003e4000c101908 */
[----:B------:R-:W2:Y:S01]  /*0bf0*/  FCHK P0, R17, R0 ;  /* 0x0000000011007302 */ /* 0x000ea20000000000 */
[----:B0-----:R-:W-:-:S04]  /*0c00*/  FFMA R4, R13, -R0, 1 ;  /* 0x3f8000000d047423 */ /* 0x001fc80000000800 */
[----:B------:R-:W-:-:S04]  /*0c10*/  FFMA R3, R13, R4, R13 ;  /* 0x000000040d037223 */ /* 0x000fc8000000000d */
[----:B------:R-:W-:-:S04]  /*0c20*/  FFMA R4, R3, R17, RZ ;  /* 0x0000001103047223 */ /* 0x000fc800000000ff */
[----:B------:R-:W-:-:S04]  /*0c30*/  FFMA R13, R4, -R0, R17 ;  /* 0x80000000040d7223 */ /* 0x000fc80000000011 */
[----:B------:R-:W-:Y:S01]  /*0c40*/  FFMA R4, R3, R13, R4 ;  /* 0x0000000d03047223 */ /* 0x000fe20000000004 */
[----:B-12---:R-:W-:Y:S06]  /*0c50*/  @!P0 BRA `(.L_x_23) ;  /* 0x00000000000c8947 */ /* 0x006fec0003800000 */
[----:B------:R-:W-:Y:S01]  /*0c60*/  IMAD.MOV.U32 R4, RZ, RZ, R17 ;  /* 0x000000ffff047224 */ /* 0x000fe200078e0011 */
[----:B------:R-:W-:-:S07]  /*0c70*/  MOV R12, 0xc90 ;  /* 0x00000c90000c7802 */ /* 0x000fce0000000f00 */
[----:B------:R-:W-:Y:S05]  /*0c80*/  CALL.REL.NOINC `($__internal_3_$__cuda_sm3x_div_rn_noftz_f32_slowpath) ;  /* 0x0000002400387944 */ /* 0x000fea0003c00000 */
.L_x_23:
[----:B------:R-:W-:Y:S05]  /*0c90*/  BSYNC.RECONVERGENT B1 ;  /* 0x0000000000017941 */ /* 0x000fea0003800200 */
.L_x_22:
        /* <DEDUP_REMOVED lines=15> */
[----:B------:R-:W-:-:S07]  /*0d90*/  IMAD.MOV.U32 R2, RZ, RZ, R4 ;  /* 0x000000ffff027224 */ /* 0x000fce00078e0004 */
.L_x_25:
[----:B------:R-:W-:Y:S05]  /*0da0*/  BSYNC.RECONVERGENT B1 ;  /* 0x0000000000017941 */ /* 0x000fea0003800200 */
.L_x_24:
[----:B------:R-:W-:-:S05]  /*0db0*/  FADD R33, R33, R2 ;  /* 0x0000000221217221 */ /* 0x000fca0000000000 */
[----:B------:R1:W-:Y:S02]  /*0dc0*/  STG.E desc[UR8][R8.64+0x8], R33 ;  /* 0x0000082108007986 */ /* 0x0003e4000c101908 */
.L_x_2:
[----:B------:R-:W-:Y:S05]  /*0dd0*/  BSYNC.RECONVERGENT B0 ;  /* 0x0000000000007941 */ /* 0x000fea0003800200 */
.L_x_1:
[----:B------:R-:W-:Y:S01]  /*0de0*/  IADD3 R10, P0, PT, R10, 0xc, RZ ;  /* 0x0000000c0a0a7810 */ /* 0x000fe20007f1e0ff */
[----:B------:R-:W-:-:S04]  /*0df0*/  VIADD R32, R32, 0x1 ;  /* 0x0000000120207836 */ /* 0x000fc80000000000 */
[----:B------:R-:W-:Y:S01]  /*0e00*/  IMAD.X R11, RZ, RZ, R11, P0 ;  /* 0x000000ffff0b7224 */ /* 0x000fe200000e060b */
[----:B------:R-:W-:Y:S07]  /*0e10*/  BRA.U UP0, `(.L_x_26) ;  /* 0xfffffff100d87547 */ /* 0x000fee000b83ffff */
.L_x_0:
[----:B------:R-:W2:Y:S08]  /*0e20*/  LDC R11, c[0x0][0x3a8] ;  /* 0x0000ea00ff0b7b82 */ /* 0x000eb00000000800 */
[----:B------:R-:W3:Y:S01]  /*0e30*/  LDC.64 R2, c[0x0][0x398] ;  /* 0x0000e600ff027b82 */ /* 0x000ee20000000a00 */
[----:B--2---:R-:W-:-:S04]  /*0e40*/  IADD3 R0, PT, PT, R11, 0x1800000, RZ ;  /* 0x018000000b007810 */ /* 0x004fc80007ffe0ff */
[----:B------:R-:W-:-:S04]  /*0e50*/  LOP3.LUT R0, R0, 0x7f800000, RZ, 0xc0, !PT ;  /* 0x7f80000000007812 */ /* 0x000fc800078ec0ff */
[----:B------:R-:W-:Y:S01]  /*0e60*/  ISETP.GT.U32.AND P0, PT, R0, 0x1ffffff, PT ;  /* 0x01ffffff0000780c */ /* 0x000fe20003f04070 */
[----:B---3--:R-:W-:-:S12]  /*0e70*/  IMAD.WIDE.U32 R2, R34, 0xc, R2 ;  /* 0x0000000c22027825 */ /* 0x008fd800078e0002 */
[----:B------:R-:W-:Y:S05]  /*0e80*/  @P0 BRA `(.L_x_27) ;  /* 0x00000000000c0947 */ /* 0x000fea0003800000 */
[----:B------:R-:W-:-:S07]  /*0e90*/  MOV R4, 0xeb0 ;  /* 0x00000eb000047802 */ /* 0x000fce0000000f00 */
[----:B01----:R-:W-:Y:S05]  /*0ea0*/  CALL.REL.NOINC `($__internal_1_$__cuda_sm20_rcp_rn_f32_slowpath) ;  /* 0x0000001c00807944 */ /* 0x003fea0003c00000 */
[----:B------:R-:W-:Y:S05]  /*0eb0*/  BRA `(.L_x_28) ;  /* 0x0000000000107947 */ /* 0x000fea0003800000 */
.L_x_27:
[----:B------:R-:W2:Y:S02]  /*0ec0*/  MUFU.RCP R0, R11 ;  /* 0x0000000b00007308 */ /* 0x000ea40000001000 */
[----:B--2---:R-:W-:-:S04]  /*0ed0*/  FFMA R4, R0, R11, -1 ;  /* 0xbf80000000047423 */ /* 0x004fc8000000000b */
[----:B------:R-:W-:-:S04]  /*0ee0*/  FADD.FTZ R5, -R4, -RZ ;  /* 0x800000ff04057221 */ /* 0x000fc80000010100 */
[----:B------:R-:W-:-:S07]  /*0ef0*/  FFMA R0, R0, R5, R0 ;  /* 0x0000000500007223 */ /* 0x000fce0000000000 */
.L_x_28:
[----:B------:R-:W-:Y:S01]  /*0f00*/  FMUL R11, R0, R35 ;  /* 0x00000023000b7220 */ /* 0x000fe20000400000 */
[----:B------:R-:W2:Y:S04]  /*0f10*/  LDCU UR4, c[0x0][0x3ac] ;  /* 0x00007580ff0477ac */ /* 0x000ea80008000800 */
[----:B------:R2:W-:Y:S04]  /*0f20*/  STG.E desc[UR8][R2.64], R11 ;  /* 0x0000000b02007986 */ /* 0x0005e8000c101908 */
[----:B------:R-:W3:Y:S02]  /*0f30*/  LDG.E R5, desc[UR8][R8.64+0x4] ;  /* 0x0000040808057981 */ /* 0x000ee4000c1e1900 */
[----:B---3--:R-:W-:-:S02]  /*0f40*/  FMUL R13, R5, R0 ;  /* 0x00000000050d7220 */ /* 0x008fc40000400000 */
[----:B------:R-:W3:Y:S03]  /*0f50*/  LDC.64 R4, c[0x0][0x390] ;  /* 0x0000e400ff047b82 */ /* 0x000ee60000000a00 */
[----:B------:R4:W-:Y:S04]  /*0f60*/  STG.E desc[UR8][R2.64+0x4], R13 ;  /* 0x0000040d02007986 */ /* 0x0009e8000c101908 */
[----:B------:R-:W5:Y:S01]  /*0f70*/  LDG.E R15, desc[UR8][R8.64+0x8] ;  /* 0x00000808080f7981 */ /* 0x000f62000c1e1900 */
[----:B---3--:R-:W-:-:S04]  /*0f80*/  IMAD.WIDE.U32 R34, R34, 0xc, R4 ;  /* 0x0000000c22227825 */ /* 0x008fc800078e0004 */
[----:B-----5:R-:W-:-:S05]  /*0f90*/  FMUL R15, R15, R0 ;  /* 0x000000000f0f7220 */ /* 0x020fca0000400000 */
[----:B------:R3:W-:Y:S04]  /*0fa0*/  STG.E desc[UR8][R2.64+0x8], R15 ;  /* 0x0000080f02007986 */ /* 0x0007e8000c101908 */
[----:B------:R-:W2:Y:S04]  /*0fb0*/  LDG.E R0, desc[UR8][R34.64] ;  /* 0x0000000822007981 */ /* 0x000ea8000c1e1900 */
[----:B------:R-:W0:Y:S01]  /*0fc0*/  LDG.E R5, desc[UR8][R34.64+0x4] ;  /* 0x0000040822057981 */ /* 0x000e22000c1e1900 */
[----:B--2---:R-:W-:-:S05]  /*0fd0*/  FFMA R11, R11, UR4, R0 ;  /* 0x000000040b0b7c23 */ /* 0x004fca0008000000 */
[----:B------:R2:W-:Y:S04]  /*0fe0*/  STG.E desc[UR8][R34.64], R11 ;  /* 0x0000000b22007986 */ /* 0x0005e8000c101908 */
[----:B------:R-:W0:Y:S02]  /*0ff0*/  LDG.E R0, desc[UR8][R2.64+0x4] ;  /* 0x0000040802007981 */ /* 0x000e24000c1e1900 */
[----:B01----:R-:W-:Y:S02]  /*1000*/  FFMA R9, R0, UR4, R5 ;  /* 0x0000000400097c23 */ /* 0x003fe40008000005 */
[----:B------:R-:W4:Y:S04]  /*1010*/  LDG.E R5, desc[UR8][R34.64+0x8] ;  /* 0x0000080822057981 */ /* 0x000f28000c1e1900 */
[----:B------:R2:W-:Y:S04]  /*1020*/  STG.E desc[UR8][R34.64+0x4], R9 ;  /* 0x0000040922007986 */ /* 0x0005e8000c101908 */
[----:B------:R-:W4:Y:S02]  /*1030*/  LDG.E R0, desc[UR8][R2.64+0x8] ;  /* 0x0000080802007981 */ /* 0x000f24000c1e1900 */
[----:B----4-:R-:W-:-:S05]  /*1040*/  FFMA R13, R0, UR4, R5 ;  /* 0x00000004000d7c23 */ /* 0x010fca0008000005 */
[----:B------:R2:W-:Y:S04]  /*1050*/  STG.E desc[UR8][R34.64+0x8], R13 ;  /* 0x0000080d22007986 */ /* 0x0005e8000c101908 */
[----:B------:R-:W3:Y:S02]  /*1060*/  LDG.E R0, desc[UR8][R6.64] ;  /* 0x0000000806007981 */ /* 0x000ee4000c1e1900 */
[----:B---3--:R-:W-:Y:S02]  /*1070*/  FFMA R15, R11, UR4, R0 ;  /* 0x000000040b0f7c23 */ /* 0x008fe40008000000 */
[----:B------:R-:W3:Y:S04]  /*1080*/  LDG.E R0, desc[UR8][R6.64+0x4] ;  /* 0x0000040806007981 */ /* 0x000ee8000c1e1900 */
[----:B------:R2:W-:Y:S04]  /*1090*/  STG.E desc[UR8][R6.64], R15 ;  /* 0x0000000f06007986 */ /* 0x0005e8000c101908 */
[----:B------:R-:W3:Y:S02]  /*10a0*/  LDG.E R5, desc[UR8][R34.64+0x4] ;  /* 0x0000040822057981 */ /* 0x000ee4000c1e1900 */
[----:B---3--:R-:W-:-:S02]  /*10b0*/  FFMA R5, R5, UR4, R0 ;  /* 0x0000000405057c23 */ /* 0x008fc40008000000 */
[----:B------:R-:W3:Y:S04]  /*10c0*/  LDG.E R0, desc[UR8][R6.64+0x8] ;  /* 0x0000080806007981 */ /* 0x000ee8000c1e1900 */
[----:B------:R2:W-:Y:S04]  /*10d0*/  STG.E desc[UR8][R6.64+0x4], R5 ;  /* 0x0000040506007986 */ /* 0x0005e8000c101908 */
[----:B------:R-:W3:Y:S01]  /*10e0*/  LDG.E R3, desc[UR8][R34.64+0x8] ;  /* 0x0000080822037981 */ /* 0x000ee2000c1e1900 */
[----:B------:R-:W-:Y:S01]  /*10f0*/  FSETP.GT.AND P0, PT, R15, 1, PT ;  /* 0x3f8000000f00780b */ /* 0x000fe20003f04000 */
[----:B------:R-:W-:Y:S01]  /*1100*/  BSSY.RECONVERGENT B0, `(.L_x_29) ;  /* 0x0000079000007945 */ /* 0x000fe20003800200 */
[----:B---3--:R-:W-:-:S05]  /*1110*/  FFMA R3, R3, UR4, R0 ;  /* 0x0000000403037c23 */ /* 0x008fca0008000000 */
[----:B------:R2:W-:Y:S06]  /*1120*/  STG.E desc[UR8][R6.64+0x8], R3 ;  /* 0x0000080306007986 */ /* 0x0005ec000c101908 */
[----:B------:R-:W-:Y:S05]  /*1130*/  @!P0 BRA `(.L_x_30) ;  /* 0x0000000000e88947 */ /* 0x000fea0003800000 */
[C---:B------:R-:W-:Y:S01]  /*1140*/  FSETP.GEU.AND P0, PT, |R15|.reuse, 1, PT ;  /* 0x3f8000000f00780b */ /* 0x040fe20003f0e200 */
[----:B------:R-:W-:Y:S01]  /*1150*/  BSSY.RECONVERGENT B1, `(.L_x_31) ;  /* 0x0000033000017945 */ /* 0x000fe20003800200 */
[----:B------:R-:W-:-:S11]  /*1160*/  FADD R0, |R15|, -RZ ;  /* 0x800000ff0f007221 */ /* 0x000fd60000000200 */
[----:B------:R-:W-:Y:S05]  /*1170*/  @!P0 BRA `(.L_x_32) ;  /* 0x0000000000c08947 */ /* 0x000fea0003800000 */
[----:B------:R-:W-:-:S13]  /*1180*/  FSETP.GTU.AND P0, PT, R0, 8388608, PT ;  /* 0x4b0000000000780b */ /* 0x000fda0003f0c000 */
[----:B------:R-:W-:Y:S05]  /*1190*/  @P0 BRA `(.L_x_33) ;  /* 0x0000000000540947 */ /* 0x000fea0003800000 */
[----:B--2---:R-:W0:Y:S01]  /*11a0*/  FRND.TRUNC R9, R0 ;  /* 0x0000000000097307 */ /* 0x004e22000020d000 */
[----:B------:R-:W-:Y:S01]  /*11b0*/  BSSY.RECONVERGENT B2, `(.L_x_34) ;  /* 0x0000011000027945 */ /* 0x000fe20003800200 */
[----:B0-----:R-:W-:-:S05]  /*11c0*/  FADD R2, R0, -R9 ;  /* 0x8000000900027221 */ /* 0x001fca0000000000 */
[----:B------:R-:W-:-:S13]  /*11d0*/  ISETP.GE.U32.AND P0, PT, R2, 0x3f800000, PT ;  /* 0x3f8000000200780c */ /* 0x000fda0003f06070 */
[----:B------:R-:W-:Y:S05]  /*11e0*/  @!P0 BRA `(.L_x_35) ;  /* 0x0000000000348947 */ /* 0x000fea0003800000 */
[----:B------:R-:W-:-:S04]  /*11f0*/  ISETP.GE.U32.AND P0, PT, R2, -0x7fffffff, PT ;  /* 0x800000010200780c */ /* 0x000fc80003f06070 */
[----:B------:R-:W-:-:S09]  /*1200*/  FSETP.GEU.OR P1, PT, R2, -1, !P0 ;  /* 0xbf8000000200780b */ /* 0x000fd2000472e400 */
[----:B------:R-:W-:-:S04]  /*1210*/  @P0 FADD R4, R9, -1 ;  /* 0xbf80000009040421 */ /* 0x000fc80000000000 */
[----:B------:R-:W-:-:S04]  /*1220*/  @!P1 FADD R4, R4, -1 ;  /* 0xbf80000004049421 */ /* 0x000fc80000000000 */
[----:B------:R-:W-:Y:S01]  /*1230*/  @P0 IMAD.MOV.U32 R9, RZ, RZ, R4 ;  /* 0x000000ffff090224 */ /* 0x000fe200078e0004 */
[----:B------:R-:W-:Y:S06]  /*1240*/  @P0 BRA `(.L_x_35) ;  /* 0x00000000001c0947 */ /* 0x000fec0003800000 */
[----:B------:R-:W-:Y:S01]  /*1250*/  FSETP.GE.AND P0, PT, R2, 2, PT ;  /* 0x400000000200780b */ /* 0x000fe20003f06000 */
[----:B------:R-:W-:-:S12]  /*1260*/  FADD R9, R9, 1 ;  /* 0x3f80000009097421 */ /* 0x000fd80000000000 */
[----:B------:R-:W-:-:S05]  /*1270*/  @P0 FADD R2, R2, -3 ;  /* 0xc040000002020421 */ /* 0x000fca0000000000 */
[----:B------:R-:W-:Y:S01]  /*1280*/  FSETP.GE.AND P1, PT, R2, RZ, P0 ;  /* 0x000000ff0200720b */ /* 0x000fe20000726000 */
[----:B------:R-:W-:-:S12]  /*1290*/  @P0 FADD R2, R9, 1 ;  /* 0x3f80000009020421 */ /* 0x000fd80000000000 */
[----:B------:R-:W-:-:S04]  /*12a0*/  @P1 FADD R2, R2, 1 ;  /* 0x3f80000002021421 */ /* 0x000fc80000000000 */
[----:B------:R-:W-:-:S07]  /*12b0*/  @P0 IMAD.MOV.U32 R9, RZ, RZ, R2 ;  /* 0x000000ffff090224 */ /* 0x000fce00078e0002 */
.L_x_35:
[----:B------:R-:W-:Y:S05]  /*12c0*/  BSYNC.RECONVERGENT B2 ;  /* 0x0000000000027941 */ /* 0x000fea0003800200 */
.L_x_34:
[----:B------:R-:W-:Y:S01]  /*12d0*/  FADD R0, R0, -R9 ;  /* 0x8000000900007221 */ /* 0x000fe20000000000 */
[----:B------:R-:W-:Y:S06]  /*12e0*/  BRA `(.L_x_32) ;  /* 0x0000000000647947 */ /* 0x000fec0003800000 */
.L_x_33:
[C---:B------:R-:W-:Y:S01]  /*12f0*/  LOP3.LUT R2, R0.reuse, 0xff800000, RZ, 0xc0, !PT ;  /* 0xff80000000027812 */ /* 0x040fe200078ec0ff */
[----:B------:R-:W-:Y:S01]  /*1300*/  IMAD.MOV.U32 R8, RZ, RZ, 0x7fffffff ;  /* 0x7fffffffff087424 */ /* 0x000fe200078e00ff */
[----:B------:R-:W-:Y:S01]  /*1310*/  ISETP.GT.U32.AND P0, PT, R0, 0x7f7fffff, PT ;  /* 0x7f7fffff0000780c */ /* 0x000fe20003f04070 */
[----:B------:R-:W-:Y:S02]  /*1320*/  BSSY.RECONVERGENT B2, `(.L_x_36) ;  /* 0x0000013000027945 */ /* 0x000fe40003800200 */
[----:B------:R-:W-:Y:S01]  /*1330*/  VIADD R4, R2, 0xc0800000 ;  /* 0xc080000002047836 */ /* 0x000fe20000000000 */
[----:B------:R-:W-:Y:S02]  /*1340*/  LOP3.LUT R2, R0, 0x7fffff, RZ, 0xc0, !PT ;  /* 0x007fffff00027812 */ /* 0x000fe400078ec0ff */
[----:B------:R-:W-:Y:S02]  /*1350*/  FSEL R8, R8, 8388608, P0 ;  /* 0x4b00000008087808 */ /* 0x000fe40000000000 */
[----:B------:R-:W-:-:S02]  /*1360*/  ISETP.NE.AND P1, PT, R4, RZ, PT ;  /* 0x000000ff0400720c */ /* 0x000fc40003f25270 */
[----:B------:R-:W-:-:S11]  /*1370*/  LOP3.LUT R2, R2, 0x3f800000, RZ, 0xfc, !PT ;  /* 0x3f80000002027812 */ /* 0x000fd600078efcff */
[----:B------:R-:W-:Y:S05]  /*1380*/  @!P1 BRA `(.L_x_37) ;  /* 0x0000000000309947 */ /* 0x000fea0003800000 */
.L_x_38:
[----:B--2---:R-:W-:-:S04]  /*1390*/  VIMNMX.U32 R9, PT, PT, R4, 0xb800000, PT ;  /* 0x0b80000004097848 */ /* 0x004fc80003fe0000 */
[C---:B------:R-:W-:Y:S01]  /*13a0*/  IADD3 R4, PT, PT, -R9.reuse, R4, RZ ;  /* 0x0000000409047210 */ /* 0x040fe20007ffe1ff */
[----:B------:R-:W-:-:S03]  /*13b0*/  IMAD.IADD R2, R9, 0x1, R2 ;  /* 0x0000000109027824 */ /* 0x000fc600078e0202 */
[----:B------:R-:W-:Y:S01]  /*13c0*/  ISETP.NE.AND P1, PT, R4, RZ, PT ;  /* 0x000000ff0400720c */ /* 0x000fe20003f25270 */
[----:B------:R-:W-:-:S04]  /*13d0*/  FADD R11, R2, -R2 ;  /* 0x80000002020b7221 */ /* 0x000fc80000000000 */
[----:B------:R-:W-:-:S04]  /*13e0*/  FADD R11, R2, R11 ;  /* 0x0000000b020b7221 */ /* 0x000fc80000000000 */
[----:B------:R-:W-:-:S04]  /*13f0*/  FADD R0, R2, -R11 ;  /* 0x8000000b02007221 */ /* 0x000fc80000000000 */
[----:B------:R-:W-:-:S04]  /*1400*/  FFMA.RZ R0, R0, 1, R11 ;  /* 0x3f80000000007823 */ /* 0x000fc8000000c00b */
[----:B------:R-:W0:Y:S02]  /*1410*/  FRND.TRUNC R11, R0 ;  /* 0x00000000000b7307 */ /* 0x000e24000020d000 */
[----:B0-----:R-:W-:-:S05]  /*1420*/  FADD R2, R2, -R11 ;  /* 0x8000000b02027221 */ /* 0x001fca0000000000 */
[----:B------:R-:W-:-:S13]  /*1430*/  ISETP.NE.AND P0, PT, R2, RZ, PT ;  /* 0x000000ff0200720c */ /* 0x000fda0003f05270 */
[----:B------:R-:W-:Y:S05]  /*1440*/  @P0 BRA P1, `(.L_x_38) ;  /* 0xfffffffc00d00947 */ /* 0x000fea000083ffff */
.L_x_37:
[----:B------:R-:W-:Y:S05]  /*1450*/  BSYNC.RECONVERGENT B2 ;  /* 0x0000000000027941 */ /* 0x000fea0003800200 */
.L_x_36:
[----:B--2---:R-:W-:-:S04]  /*1460*/  FMUL R9, R2, 1.1920928955078125e-07 ;  /* 0x3400000002097820 */ /* 0x004fc80000400000 */
[----:B------:R-:W-:-:S07]  /*1470*/  FMUL R0, R8, R9 ;  /* 0x0000000908007220 */ /* 0x000fce0000400000 */
.L_x_32:
[----:B------:R-:W-:Y:S05]  /*1480*/  BSYNC.RECONVERGENT B1 ;  /* 0x0000000000017941 */ /* 0x000fea0003800200 */
.L_x_31:
[----:B------:R-:W-:-:S04]  /*1490*/  FSETP.NAN.AND P0, PT, |R0|, |R0|, PT ;  /* 0x400000000000720b */ /* 0x000fc80003f08200 */
[----:B------:R-:W-:-:S05]  /*14a0*/  FSEL R0, R0, |R0|, P0 ;  /* 0x4000000000007208 */ /* 0x000fca0000000000 */
[----:B--2---:R-:W-:-:S05]  /*14b0*/  FADD R9, R0, -1 ;  /* 0xbf80000000097421 */ /* 0x004fca0000000000 */
[----:B------:R0:W-:Y:S01]  /*14c0*/  STG.E desc[UR8][R6.64], R9 ;  /* 0x0000000906007986 */ /* 0x0001e2000c101908 */
[----:B------:R-:W-:Y:S05]  /*14d0*/  BRA `(.L_x_39) ;  /* 0x0000000000ec7947 */ /* 0x000fea0003800000 */
.L_x_30:
[----:B------:R-:W-:-:S13]  /*14e0*/  FSETP.GEU.AND P0, PT, R15, -1, PT ;  /* 0xbf8000000f00780b */ /* 0x000fda0003f0e000 */
[----:B------:R-:W-:Y:S05]  /*14f0*/  @P0 BRA `(.L_x_39) ;  /* 0x0000000000e40947 */ /* 0x000fea0003800000 */
        /* <DEDUP_REMOVED lines=24> */
.L_x_44:
[----:B------:R-:W-:Y:S05]  /*1680*/  BSYNC.RECONVERGENT B2 ;  /* 0x0000000000027941 */ /* 0x000fea0003800200 */
.L_x_43:
[----:B------:R-:W-:Y:S01]  /*1690*/  FADD R0, R0, -R9 ;  /* 0x8000000900007221 */ /* 0x000fe20000000000 */
[----:B------:R-:W-:Y:S06]  /*16a0*/  BRA `(.L_x_41) ;  /* 0x0000000000647947 */ /* 0x000fec0003800000 */
.L_x_42:
        /* <DEDUP_REMOVED lines=10> */
.L_x_47:
        /* <DEDUP_REMOVED lines=12> */
.L_x_46:
[----:B------:R-:W-:Y:S05]  /*1810*/  BSYNC.RECONVERGENT B2 ;  /* 0x0000000000027941 */ /* 0x000fea0003800200 */
.L_x_45:
[----:B--2---:R-:W-:-:S04]  /*1820*/  FMUL R9, R2, 1.1920928955078125e-07 ;  /* 0x3400000002097820 */ /* 0x004fc80000400000 */
[----:B------:R-:W-:-:S07]  /*1830*/  FMUL R0, R8, R9 ;  /* 0x0000000908007220 */ /* 0x000fce0000400000 */
.L_x_41:
[----:B------:R-:W-:Y:S05]  /*1840*/  BSYNC.RECONVERGENT B1 ;  /* 0x0000000000017941 */ /* 0x000fea0003800200 */
.L_x_40:
[----:B------:R-:W-:-:S04]  /*1850*/  FSETP.NAN.AND P0, PT, |R0|, |R0|, PT ;  /* 0x400000000000720b */ /* 0x000fc80003f08200 */
[----:B------:R-:W-:-:S05]  /*1860*/  FSEL R0, R0, -|R0|, P0 ;  /* 0xc000000000007208 */ /* 0x000fca0000000000 */
[----:B--2---:R-:W-:-:S05]  /*1870*/  FADD R9, R0, 1 ;  /* 0x3f80000000097421 */ /* 0x004fca0000000000 */
[----:B------:R1:W-:Y:S02]  /*1880*/  STG.E desc[UR8][R6.64], R9 ;  /* 0x0000000906007986 */ /* 0x0003e4000c101908 */
.L_x_39:
[----:B------:R-:W-:Y:S05]  /*1890*/  BSYNC.RECONVERGENT B0 ;  /* 0x0000000000007941 */ /* 0x000fea0003800200 */
.L_x_29:
[----:B------:R-:W-:Y:S01]  /*18a0*/  FSETP.GT.AND P0, PT, R5, 1, PT ;  /* 0x3f8000000500780b */ /* 0x000fe20003f04000 */
[----:B------:R-:W-:-:S12]  /*18b0*/  BSSY.RECONVERGENT B0, `(.L_x_48) ;  /* 0x0000077000007945 */ /* 0x000fd80003800200 */
[----:B------:R-:W-:Y:S05]  /*18c0*/  @!P0 BRA `(.L_x_49) ;  /* 0x0000000000e88947 */ /* 0x000fea0003800000 */
[C---:B------:R-:W-:Y:S01]  /*18d0*/  FSETP.GEU.AND P0, PT, |R5|.reuse, 1, PT ;  /* 0x3f8000000500780b */ /* 0x040fe20003f0e200 */
[----:B------:R-:W-:Y:S01]  /*18e0*/  BSSY.RECONVERGENT B1, `(.L_x_50) ;  /* 0x0000033000017945 */ /* 0x000fe20003800200 */
[----:B--2---:R-:W-:-:S11]  /*18f0*/  FADD R5, |R5|, -RZ ;  /* 0x800000ff05057221 */ /* 0x004fd60000000200 */
[----:B------:R-:W-:Y:S05]  /*1900*/  @!P0 BRA `(.L_x_51) ;  /* 0x0000000000c08947 */ /* 0x000fea0003800000 */
[----:B------:R-:W-:-:S13]  /*1910*/  FSETP.GTU.AND P0, PT, R5, 8388608, PT ;  /* 0x4b0000000500780b */ /* 0x000fda0003f0c000 */
[----:B------:R-:W-:Y:S05]  /*1920*/  @P0 BRA `(.L_x_52) ;  /* 0x0000000000540947 */ /* 0x000fea0003800000 */
[----:B------:R-:W2:Y:S01]  /*1930*/  FRND.TRUNC R0, R5 ;  /* 0x0000000500007307 */ /* 0x000ea2000020d000 */
[----:B------:R-:W-:Y:S01]  /*1940*/  BSSY.RECONVERGENT B2, `(.L_x_53) ;  /* 0x0000011000027945 */ /* 0x000fe20003800200 */
[----:B--2---:R-:W-:-:S05]  /*1950*/  FADD R2, R5, -R0 ;  /* 0x8000000005027221 */ /* 0x004fca0000000000 */
        /* <DEDUP_REMOVED lines=15> */
.L_x_54:
[----:B------:R-:W-:Y:S05]  /*1a50*/  BSYNC.RECONVERGENT B2 ;  /* 0x0000000000027941 */ /* 0x000fea0003800200 */
.L_x_53:
[----:B------:R-:W-:Y:S01]  /*1a60*/  FADD R5, R5, -R0 ;  /* 0x8000000005057221 */ /* 0x000fe20000000000 */
[----:B------:R-:W-:Y:S06]  /*1a70*/  BRA `(.L_x_51) ;  /* 0x0000000000647947 */ /* 0x000fec0003800000 */
.L_x_52:
[C---:B------:R-:W-:Y:S01]  /*1a80*/  LOP3.LUT R0, R5.reuse, 0xff800000, RZ, 0xc0, !PT ;  /* 0xff80000005007812 */ /* 0x040fe200078ec0ff */
[----:B------:R-:W-:Y:S01]  /*1a90*/  IMAD.MOV.U32 R8, RZ, RZ, 0x7fffffff ;  /* 0x7fffffffff087424 */ /* 0x000fe200078e00ff */
[C---:B------:R-:W-:Y:S01]  /*1aa0*/  ISETP.GT.U32.AND P0, PT, R5.reuse, 0x7f7fffff, PT ;  /* 0x7f7fffff0500780c */ /* 0x040fe20003f04070 */
[----:B------:R-:W-:Y:S02]  /*1ab0*/  BSSY.RECONVERGENT B2, `(.L_x_55) ;  /* 0x0000013000027945 */ /* 0x000fe40003800200 */
[----:B------:R-:W-:Y:S01]  /*1ac0*/  VIADD R2, R0, 0xc0800000 ;  /* 0xc080000000027836 */ /* 0x000fe20000000000 */
[----:B------:R-:W-:Y:S02]  /*1ad0*/  LOP3.LUT R0, R5, 0x7fffff, RZ, 0xc0, !PT ;  /* 0x007fffff05007812 */ /* 0x000fe400078ec0ff */
[----:B------:R-:W-:Y:S02]  /*1ae0*/  FSEL R8, R8, 8388608, P0 ;  /* 0x4b00000008087808 */ /* 0x000fe40000000000 */
[----:B------:R-:W-:-:S02]  /*1af0*/  ISETP.NE.AND P1, PT, R2, RZ, PT ;  /* 0x000000ff0200720c */ /* 0x000fc40003f25270 */
[----:B------:R-:W-:-:S11]  /*1b00*/  LOP3.LUT R0, R0, 0x3f800000, RZ, 0xfc, !PT ;  /* 0x3f80000000007812 */ /* 0x000fd600078efcff */
[----:B------:R-:W-:Y:S05]  /*1b10*/  @!P1 BRA `(.L_x_56) ;  /* 0x0000000000309947 */ /* 0x000fea0003800000 */
.L_x_57:
[----:B------:R-:W-:-:S04]  /*1b20*/  VIMNMX.U32 R5, PT, PT, R2, 0xb800000, PT ;  /* 0x0b80000002057848 */ /* 0x000fc80003fe0000 */
[C---:B------:R-:W-:Y:S01]  /*1b30*/  IADD3 R2, PT, PT, -R5.reuse, R2, RZ ;  /* 0x0000000205027210 */ /* 0x040fe20007ffe1ff */
[----:B------:R-:W-:-:S03]  /*1b40*/  IMAD.IADD R0, R5, 0x1, R0 ;  /* 0x0000000105007824 */ /* 0x000fc600078e0200 */
[----:B------:R-:W-:Y:S01]  /*1b50*/  ISETP.NE.AND P1, PT, R2, RZ, PT ;  /* 0x000000ff0200720c */ /* 0x000fe20003f25270 */
[----:B01----:R-:W-:-:S04]  /*1b60*/  FADD R9, R0, -R0 ;  /* 0x8000000000097221 */ /* 0x003fc80000000000 */
[----:B------:R-:W-:-:S04]  /*1b70*/  FADD R9, R0, R9 ;  /* 0x0000000900097221 */ /* 0x000fc80000000000 */
[----:B------:R-:W-:-:S04]  /*1b80*/  FADD R4, R0, -R9 ;  /* 0x8000000900047221 */ /* 0x000fc80000000000 */
[----:B------:R-:W-:-:S04]  /*1b90*/  FFMA.RZ R4, R4, 1, R9 ;  /* 0x3f80000004047823 */ /* 0x000fc8000000c009 */
[----:B------:R-:W0:Y:S02]  /*1ba0*/  FRND.TRUNC R9, R4 ;  /* 0x0000000400097307 */ /* 0x000e24000020d000 */
[----:B0-----:R-:W-:-:S05]  /*1bb0*/  FADD R0, R0, -R9 ;  /* 0x8000000900007221 */ /* 0x001fca0000000000 */
[----:B------:R-:W-:-:S13]  /*1bc0*/  ISETP.NE.AND P0, PT, R0, RZ, PT ;  /* 0x000000ff0000720c */ /* 0x000fda0003f05270 */
[----:B------:R-:W-:Y:S05]  /*1bd0*/  @P0 BRA P1, `(.L_x_57) ;  /* 0xfffffffc00d00947 */ /* 0x000fea000083ffff */
.L_x_56:
[----:B------:R-:W-:Y:S05]  /*1be0*/  BSYNC.RECONVERGENT B2 ;  /* 0x0000000000027941 */ /* 0x000fea0003800200 */
.L_x_55:
[----:B------:R-:W-:-:S04]  /*1bf0*/  FMUL R5, R0, 1.1920928955078125e-07 ;  /* 0x3400000000057820 */ /* 0x000fc80000400000 */
[----:B------:R-:W-:-:S07]  /*1c00*/  FMUL R5, R8, R5 ;  /* 0x0000000508057220 */ /* 0x000fce0000400000 */
.L_x_51:
[----:B------:R-:W-:Y:S05]  /*1c10*/  BSYNC.RECONVERGENT B1 ;  /* 0x0000000000017941 */ /* 0x000fea0003800200 */
.L_x_50:
[----:B------:R-:W-:-:S04]  /*1c20*/  FSETP.NAN.AND P0, PT, |R5|, |R5|, PT ;  /* 0x400000050500720b */ /* 0x000fc80003f08200 */
[----:B------:R-:W-:-:S05]  /*1c30*/  FSEL R5, R5, |R5|, P0 ;  /* 0x4000000505057208 */ /* 0x000fca0000000000 */
[----:B------:R-:W-:-:S05]  /*1c40*/  FADD R5, R5, -1 ;  /* 0xbf80000005057421 */ /* 0x000fca0000000000 */
[----:B------:R4:W-:Y:S01]  /*1c50*/  STG.E desc[UR8][R6.64+0x4], R5 ;  /* 0x0000040506007986 */ /* 0x0009e2000c101908 */
[----:B------:R-:W-:Y:S05]  /*1c60*/  BRA `(.L_x_58) ;  /* 0x0000000000ec7947 */ /* 0x000fea0003800000 */
.L_x_49:
[----:B------:R-:W-:-:S13]  /*1c70*/  FSETP.GEU.AND P0, PT, R5, -1, PT ;  /* 0xbf8000000500780b */ /* 0x000fda0003f0e000 */
[----:B------:R-:W-:Y:S05]  /*1c80*/  @P0 BRA `(.L_x_58) ;  /* 0x0000000000e40947 */ /* 0x000fea0003800000 */
        /* <DEDUP_REMOVED lines=24> */
.L_x_63:
[----:B------:R-:W-:Y:S05]  /*1e10*/  BSYNC.RECONVERGENT B2 ;  /* 0x0000000000027941 */ /* 0x000fea0003800200 */
.L_x_62:
[----:B------:R-:W-:Y:S01]  /*1e20*/  FADD R5, R5, -R0 ;  /* 0x8000000005057221 */ /* 0x000fe20000000000 */
[----:B------:R-:W-:Y:S06]  /*1e30*/  BRA `(.L_x_60) ;  /* 0x0000000000647947 */ /* 0x000fec0003800000 */
.L_x_61:
        /* <DEDUP_REMOVED lines=10> */
.L_x_66:
        /* <DEDUP_REMOVED lines=12> */
.L_x_65:
[----:B------:R-:W-:Y:S05]  /*1fa0*/  BSYNC.RECONVERGENT B2 ;  /* 0x0000000000027941 */ /* 0x000fea0003800200 */
.L_x_64:
[----:B------:R-:W-:-:S04]  /*1fb0*/  FMUL R5, R0, 1.1920928955078125e-07 ;  /* 0x3400000000057820 */ /* 0x000fc80000400000 */
[----:B------:R-:W-:-:S07]  /*1fc0*/  FMUL R5, R8, R5 ;  /* 0x0000000508057220 */ /* 0x000fce0000400000 */
.L_x_60:
[----:B------:R-:W-:Y:S05]  /*1fd0*/  BSYNC.RECONVERGENT B1 ;  /* 0x0000000000017941 */ /* 0x000fea0003800200 */
.L_x_59:
[----:B------:R-:W-:-:S04]  /*1fe0*/  FSETP.NAN.AND P0, PT, |R5|, |R5|, PT ;  /* 0x400000050500720b */ /* 0x000fc80003f08200 */
[----:B------:R-:W-:-:S05]  /*1ff0*/  FSEL R5, R5, -|R5|, P0 ;  /* 0xc000000505057208 */ /* 0x000fca0000000000 */
[----:B------:R-:W-:-:S05]  /*2000*/  FADD R5, R5, 1 ;  /* 0x3f80000005057421 */ /* 0x000fca0000000000 */
[----:B------:R3:W-:Y:S02]  /*2010*/  STG.E desc[UR8][R6.64+0x4], R5 ;  /* 0x0000040506007986 */ /* 0x0007e4000c101908 */
.L_x_58:
[----:B------:R-:W-:Y:S05]  /*2020*/  BSYNC.RECONVERGENT B0 ;  /* 0x0000000000007941 */ /* 0x000fea0003800200 */
.L_x_48:
[----:B------:R-:W-:-:S13]  /*2030*/  FSETP.GT.AND P0, PT, R3, 1, PT ;  /* 0x3f8000000300780b */ /* 0x000fda0003f04000 */
        /* <DEDUP_REMOVED lines=25> */
.L_x_72:
[----:B------:R-:W-:Y:S05]  /*21d0*/  BSYNC.RECONVERGENT B1 ;  /* 0x0000000000017941 */ /* 0x000fea0003800200 */
.L_x_71:
[----:B------:R-:W-:Y:S01]  /*21e0*/  FADD R3, R3, -R0 ;  /* 0x8000000003037221 */ /* 0x000fe20000000000 */
[----:B------:R-:W-:Y:S06]  /*21f0*/  BRA `(.L_x_69) ;  /* 0x0000000000647947 */ /* 0x000fec0003800000 */
.L_x_70:
        /* <DEDUP_REMOVED lines=10> */
.L_x_75:
[----:B------:R-:W-:-:S04]  /*22a0*/  VIMNMX.U32 R3, PT, PT, R2, 0xb800000, PT ;  /* 0x0b80000002037848 */ /* 0x000fc80003fe0000 */
[C---:B------:R-:W-:Y:S01]  /*22b0*/  IADD3 R2, PT, PT, -R3.reuse, R2, RZ ;  /* 0x0000000203027210 */ /* 0x040fe20007ffe1ff */
[----:B------:R-:W-:-:S03]  /*22c0*/  IMAD.IADD R0, R3, 0x1, R0 ;  /* 0x0000000103007824 */ /* 0x000fc600078e0200 */
[----:B------:R-:W-:Y:S01]  /*22d0*/  ISETP.NE.AND P1, PT, R2, RZ, PT ;  /* 0x000000ff0200720c */ /* 0x000fe20003f25270 */
[----:B---34-:R-:W-:-:S04]  /*22e0*/  FADD R5, R0, -R0 ;  /* 0x8000000000057221 */ /* 0x018fc80000000000 */
[----:B------:R-:W-:-:S04]  /*22f0*/  FADD R5, R0, R5 ;  /* 0x0000000500057221 */ /* 0x000fc80000000000 */
[----:B------:R-:W-:-:S04]  /*2300*/  FADD R4, R0, -R5 ;  /* 0x8000000500047221 */ /* 0x000fc80000000000 */
[----:B------:R-:W-:-:S04]  /*2310*/  FFMA.RZ R4, R4, 1, R5 ;  /* 0x3f80000004047823 */ /* 0x000fc8000000c005 */
[----:B------:R-:W2:Y:S02]  /*2320*/  FRND.TRUNC R5, R4 ;  /* 0x0000000400057307 */ /* 0x000ea4000020d000 */
[----:B--2---:R-:W-:-:S05]  /*2330*/  FADD R0, R0, -R5 ;  /* 0x8000000500007221 */ /* 0x004fca0000000000 */
[----:B------:R-:W-:-:S13]  /*2340*/  ISETP.NE.AND P0, PT, R0, RZ, PT ;  /* 0x000000ff0000720c */ /* 0x000fda0003f05270 */
[----:B------:R-:W-:Y:S05]  /*2350*/  @P0 BRA P1, `(.L_x_75) ;  /* 0xfffffffc00d00947 */ /* 0x000fea000083ffff */
.L_x_74:
[----:B------:R-:W-:Y:S05]  /*2360*/  BSYNC.RECONVERGENT B1 ;  /* 0x0000000000017941 */ /* 0x000fea0003800200 */
.L_x_73:
[----:B------:R-:W-:-:S04]  /*2370*/  FMUL R3, R0, 1.1920928955078125e-07 ;  /* 0x3400000000037820 */ /* 0x000fc80000400000 */
[----:B------:R-:W-:-:S07]  /*2380*/  FMUL R3, R8, R3 ;  /* 0x0000000308037220 */ /* 0x000fce0000400000 */
.L_x_69:
[----:B------:R-:W-:Y:S05]  /*2390*/  BSYNC.RECONVERGENT B0 ;  /* 0x0000000000007941 */ /* 0x000fea0003800200 */
.L_x_68:
[----:B------:R-:W-:-:S04]  /*23a0*/  FSETP.NAN.AND P0, PT, |R3|, |R3|, PT ;  /* 0x400000030300720b */ /* 0x000fc80003f08200 */
[----:B------:R-:W-:-:S05]  /*23b0*/  FSEL R3, R3, |R3|, P0 ;  /* 0x4000000303037208 */ /* 0x000fca0000000000 */
[----:B------:R-:W-:-:S05]  /*23c0*/  FADD R3, R3, -1 ;  /* 0xbf80000003037421 */ /* 0x000fca0000000000 */
[----:B------:R-:W-:Y:S01]  /*23d0*/  STG.E desc[UR8][R6.64+0x8], R3 ;  /* 0x0000080306007986 */ /* 0x000fe2000c101908 */
[----:B------:R-:W-:Y:S05]  /*23e0*/  EXIT ;  /* 0x000000000000794d */ /* 0x000fea0003800000 */
.L_x_67:
[----:B------:R-:W-:-:S13]  /*23f0*/  FSETP.GEU.AND P0, PT, R3, -1, PT ;  /* 0xbf8000000300780b */ /* 0x000fda0003f0e000 */
[----:B------:R-:W-:Y:S05]  /*2400*/  @P0 EXIT ;  /* 0x000000000000094d */ /* 0x000fea0003800000 */
        /* <DEDUP_REMOVED lines=24> */
.L_x_80:
[----:B------:R-:W-:Y:S05]  /*2590*/  BSYNC.RECONVERGENT B1 ;  /* 0x0000000000017941 */ /* 0x000fea0003800200 */
.L_x_79:
[----:B------:R-:W-:Y:S01]  /*25a0*/  FADD R3, R3, -R0 ;  /* 0x8000000003037221 */ /* 0x000fe20000000000 */
[----:B------:R-:W-:Y:S06]  /*25b0*/  BRA `(.L_x_77) ;  /* 0x0000000000647947 */ /* 0x000fec0003800000 */
.L_x_78:
        /* <DEDUP_REMOVED lines=10> */
.L_x_83:
        /* <DEDUP_REMOVED lines=12> */
.L_x_82:
[----:B------:R-:W-:Y:S05]  /*2720*/  BSYNC.RECONVERGENT B1 ;  /* 0x0000000000017941 */ /* 0x000fea0003800200 */
.L_x_81:
[----:B------:R-:W-:-:S04]  /*2730*/  FMUL R3, R0, 1.1920928955078125e-07 ;  /* 0x3400000000037820 */ /* 0x000fc80000400000 */
[----:B------:R-:W-:-:S07]  /*2740*/  FMUL R3, R8, R3 ;  /* 0x0000000308037220 */ /* 0x000fce0000400000 */
.L_x_77:
[----:B------:R-:W-:Y:S05]  /*2750*/  BSYNC.RECONVERGENT B0 ;  /* 0x0000000000007941 */ /* 0x000fea0003800200 */
.L_x_76:
[----:B------:R-:W-:-:S04]  /*2760*/  FSETP.NAN.AND P0, PT, |R3|, |R3|, PT ;  /* 0x400000030300720b */ /* 0x000fc80003f08200 */
[----:B------:R-:W-:-:S05]  /*2770*/  FSEL R3, R3, -|R3|, P0 ;  /* 0xc000000303037208 */ /* 0x000fca0000000000 */
[----:B------:R-:W-:-:S05]  /*2780*/  FADD R3, R3, 1 ;  /* 0x3f80000003037421 */ /* 0x000fca0000000000 */
[----:B------:R-:W-:Y:S01]  /*2790*/  STG.E desc[UR8][R6.64+0x8], R3 ;  /* 0x0000080306007986 */ /* 0x000fe2000c101908 */
[----:B------:R-:W-:Y:S05]  /*27a0*/  EXIT ;  /* 0x000000000000794d */ /* 0x000fea0003800000 */
        .weak           $__internal_0_$__cuda_sm20_div_rn_f64_full
        .type           $__internal_0_$__cuda_sm20_div_rn_f64_full,@function
        .size           $__internal_0_$__cuda_sm20_div_rn_f64_full,($__internal_1_$__cuda_sm20_rcp_rn_f32_slowpath - $__internal_0_$__cuda_sm20_div_rn_f64_full)
$__internal_0_$__cuda_sm20_div_rn_f64_full:
[C---:B------:R-:W-:Y:S01]  /*27b0*/  FSETP.GEU.AND P0, PT, |R17|.reuse, 1.469367938527859385e-39, PT ;  /* 0x001000001100780b */ /* 0x040fe20003f0e200 */
[----:B------:R-:W-:Y:S01]  /*27c0*/  IMAD.MOV.U32 R18, RZ, RZ, 0x1 ;  /* 0x00000001ff127424 */ /* 0x000fe200078e00ff */
[C---:B------:R-:W-:Y:S01]  /*27d0*/  LOP3.LUT R14, R17.reuse, 0x800fffff, RZ, 0xc0, !PT ;  /* 0x800fffff110e7812 */ /* 0x040fe200078ec0ff */
[----:B------:R-:W-:Y:S01]  /*27e0*/  IMAD.MOV.U32 R25, RZ, RZ, 0x1ca00000 ;  /* 0x1ca00000ff197424 */ /* 0x000fe200078e00ff */
[----:B------:R-:W-:Y:S01]  /*27f0*/  LOP3.LUT R27, R17, 0x7ff00000, RZ, 0xc0, !PT ;  /* 0x7ff00000111b7812 */ /* 0x000fe200078ec0ff */
[----:B------:R-:W-:Y:S01]  /*2800*/  IMAD.MOV.U32 R26, RZ, RZ, 0x3f800000 ;  /* 0x3f800000ff1a7424 */ /* 0x000fe200078e00ff */
[----:B------:R-:W-:Y:S01]  /*2810*/  LOP3.LUT R15, R14, 0x3ff00000, RZ, 0xfc, !PT ;  /* 0x3ff000000e0f7812 */ /* 0x000fe200078efcff */
[----:B------:R-:W-:Y:S01]  /*2820*/  IMAD.MOV.U32 R14, RZ, RZ, R16 ;  /* 0x000000ffff0e7224 */ /* 0x000fe200078e0010 */
[----:B------:R-:W-:Y:S01]  /*2830*/  ISETP.LE.U32.AND P2, PT, R27, 0x3f800000, PT ;  /* 0x3f8000001b00780c */ /* 0x000fe20003f43070 */
[----:B------:R-:W-:Y:S01]  /*2840*/  BSSY.RECONVERGENT B2, `(.L_x_84) ;  /* 0x0000042000027945 */ /* 0x000fe20003800200 */
[----:B------:R-:W-:-:S02]  /*2850*/  IADD3 R28, PT, PT, R26, -0x1, RZ ;  /* 0xffffffff1a1c7810 */ /* 0x000fc40007ffe0ff */
[----:B------:R-:W-:Y:S01]  /*2860*/  SEL R20, R25, 0x63400000, !P2 ;  /* 0x6340000019147807 */ /* 0x000fe20005000000 */
[----:B------:R-:W-:-:S06]  /*2870*/  @!P0 DMUL R14, R16, 8.98846567431157953865e+307 ;  /* 0x7fe00000100e8828 */ /* 0x000fcc0000000000 */
[----:B------:R-:W0:Y:S04]  /*2880*/  MUFU.RCP64H R19, R15 ;  /* 0x0000000f00137308 */ /* 0x000e280000001800 */
[----:B------:R-:W-:Y:S02]  /*2890*/  @!P0 LOP3.LUT R27, R15, 0x7ff00000, RZ, 0xc0, !PT ;  /* 0x7ff000000f1b8812 */ /* 0x000fe400078ec0ff */
[----:B------:R-:W-:-:S03]  /*28a0*/  ISETP.GT.U32.AND P0, PT, R28, 0x7feffffe, PT ;  /* 0x7feffffe1c00780c */ /* 0x000fc60003f04070 */
[----:B------:R-:W-:-:S05]  /*28b0*/  VIADD R28, R27, 0xffffffff ;  /* 0xffffffff1b1c7836 */ /* 0x000fca0000000000 */
[----:B------:R-:W-:Y:S01]  /*28c0*/  ISETP.GT.U32.OR P0, PT, R28, 0x7feffffe, P0 ;  /* 0x7feffffe1c00780c */ /* 0x000fe20000704470 */
[----:B0-----:R-:W-:-:S08]  /*28d0*/  DFMA R12, R18, -R14, 1 ;  /* 0x3ff00000120c742b */ /* 0x001fd0000000080e */
[----:B------:R-:W-:-:S08]  /*28e0*/  DFMA R12, R12, R12, R12 ;  /* 0x0000000c0c0c722b */ /* 0x000fd0000000000c */
[----:B------:R-:W-:-:S08]  /*28f0*/  DFMA R18, R18, R12, R18 ;  /* 0x0000000c1212722b */ /* 0x000fd00000000012 */
[----:B------:R-:W-:-:S08]  /*2900*/  DFMA R12, R18, -R14, 1 ;  /* 0x3ff00000120c742b */ /* 0x000fd0000000080e */
[----:B------:R-:W-:Y:S01]  /*2910*/  DFMA R18, R18, R12, R18 ;  /* 0x0000000c1212722b */ /* 0x000fe20000000012 */
[----:B------:R-:W-:Y:S01]  /*2920*/  LOP3.LUT R13, R20, 0x47ae1, RZ, 0xfc, !PT ;  /* 0x00047ae1140d7812 */ /* 0x000fe200078efcff */
[----:B------:R-:W-:-:S06]  /*2930*/  IMAD.MOV.U32 R12, RZ, RZ, 0x40000000 ;  /* 0x40000000ff0c7424 */ /* 0x000fcc00078e00ff */
[----:B------:R-:W-:-:S08]  /*2940*/  DMUL R20, R18, R12 ;  /* 0x0000000c12147228 */ /* 0x000fd00000000000 */
[----:B------:R-:W-:-:S08]  /*2950*/  DFMA R22, R20, -R14, R12 ;  /* 0x8000000e1416722b */ /* 0x000fd0000000000c */
[----:B------:R-:W-:Y:S01]  /*2960*/  DFMA R18, R18, R22, R20 ;  /* 0x000000161212722b */ /* 0x000fe20000000014 */
[----:B------:R-:W-:Y:S10]  /*2970*/  @P0 BRA `(.L_x_85) ;  /* 0x0000000000740947 */ /* 0x000ff40003800000 */
[----:B------:R-:W-:Y:S01]  /*2980*/  LOP3.LUT R22, R17, 0x7ff00000, RZ, 0xc0, !PT ;  /* 0x7ff0000011167812 */ /* 0x000fe200078ec0ff */
[----:B------:R-:W-:-:S03]  /*2990*/  IMAD.MOV.U32 R20, RZ, RZ, 0x3f800000 ;  /* 0x3f800000ff147424 */ /* 0x000fc600078e00ff */
[----:B------:R-:W-:Y:S01]  /*29a0*/  ISETP.LE.U32.AND P0, PT, R22, 0x3f800000, PT ;  /* 0x3f8000001600780c */ /* 0x000fe20003f03070 */
[----:B------:R-:W-:-:S03]  /*29b0*/  IMAD.MOV R21, RZ, RZ, -R22 ;  /* 0x000000ffff157224 */ /* 0x000fc600078e0a16 */
[----:B------:R-:W-:Y:S02]  /*29c0*/  SEL R25, R25, 0x63400000, !P0 ;  /* 0x6340000019197807 */ /* 0x000fe40004000000 */
[----:B------:R-:W-:-:S04]  /*29d0*/  VIADDMNMX R20, R21, R20, 0xb9600000, !PT ;  /* 0xb960000015147446 */ /* 0x000fc80007800114 */
[----:B------:R-:W-:-:S05]  /*29e0*/  VIMNMX R20, PT, PT, R20, 0x46a00000, PT ;  /* 0x46a0000014147848 */ /* 0x000fca0003fe0100 */
[----:B------:R-:W-:Y:S01]  /*29f0*/  IMAD.IADD R25, R20, 0x1, -R25 ;  /* 0x0000000114197824 */ /* 0x000fe200078e0a19 */
[----:B------:R-:W-:-:S03]  /*2a00*/  MOV R20, RZ ;  /* 0x000000ff00147202 */ /* 0x000fc60000000f00 */
[----:B------:R-:W-:-:S06]  /*2a10*/  VIADD R21, R25, 0x7fe00000 ;  /* 0x7fe0000019157836 */ /* 0x000fcc0000000000 */
[----:B------:R-:W-:-:S10]  /*2a20*/  DMUL R22, R18, R20 ;  /* 0x0000001412167228 */ /* 0x000fd40000000000 */
[----:B------:R-:W-:-:S13]  /*2a30*/  FSETP.GTU.AND P0, PT, |R23|, 1.469367938527859385e-39, PT ;  /* 0x001000001700780b */ /* 0x000fda0003f0c200 */
[----:B------:R-:W-:Y:S05]  /*2a40*/  @P0 BRA `(.L_x_86) ;  /* 0x0000000000840947 */ /* 0x000fea0003800000 */
[----:B------:R-:W-:Y:S01]  /*2a50*/  DFMA R12, R18, -R14, R12 ;  /* 0x8000000e120c722b */ /* 0x000fe2000000000c */
[----:B------:R-:W-:-:S09]  /*2a60*/  IMAD.MOV.U32 R20, RZ, RZ, RZ ;  /* 0x000000ffff147224 */ /* 0x000fd200078e00ff */
[C---:B------:R-:W-:Y:S02]  /*2a70*/  FSETP.NEU.AND P0, PT, R13.reuse, RZ, PT ;  /* 0x000000ff0d00720b */ /* 0x040fe40003f0d000 */
[----:B------:R-:W-:-:S04]  /*2a80*/  LOP3.LUT R17, R13, 0x80000000, R17, 0x48, !PT ;  /* 0x800000000d117812 */ /* 0x000fc800078e4811 */
[----:B------:R-:W-:-:S07]  /*2a90*/  LOP3.LUT R21, R17, R21, RZ, 0xfc, !PT ;  /* 0x0000001511157212 */ /* 0x000fce00078efcff */
[----:B------:R-:W-:Y:S05]  /*2aa0*/  @!P0 BRA `(.L_x_86) ;  /* 0x00000000006c8947 */ /* 0x000fea0003800000 */
[----:B------:R-:W-:Y:S01]  /*2ab0*/  IMAD.MOV R13, RZ, RZ, -R25 ;  /* 0x000000ffff0d7224 */ /* 0x000fe200078e0a19 */
[----:B------:R-:W-:Y:S01]  /*2ac0*/  IADD3 R25, PT, PT, -R25, -0x43300000, RZ ;  /* 0xbcd0000019197810 */ /* 0x000fe20007ffe1ff */
[----:B------:R-:W-:-:S06]  /*2ad0*/  IMAD.MOV.U32 R12, RZ, RZ, RZ ;  /* 0x000000ffff0c7224 */ /* 0x000fcc00078e00ff */
[----:B------:R-:W-:Y:S02]  /*2ae0*/  DFMA R12, R22, -R12, R18 ;  /* 0x8000000c160c722b */ /* 0x000fe40000000012 */
[----:B------:R-:W-:-:S08]  /*2af0*/  DMUL.RP R18, R18, R20 ;  /* 0x0000001412127228 */ /* 0x000fd00000008000 */
[----:B------:R-:W-:Y:S02]  /*2b00*/  FSETP.NEU.AND P0, PT, |R13|, R25, PT ;  /* 0x000000190d00720b */ /* 0x000fe40003f0d200 */
[----:B------:R-:W-:Y:S02]  /*2b10*/  LOP3.LUT R17, R19, R17, RZ, 0x3c, !PT ;  /* 0x0000001113117212 */ /* 0x000fe400078e3cff */
[----:B------:R-:W-:Y:S02]  /*2b20*/  FSEL R22, R18, R22, !P0 ;  /* 0x0000001612167208 */ /* 0x000fe40004000000 */
[----:B------:R-:W-:Y:S01]  /*2b30*/  FSEL R23, R17, R23, !P0 ;  /* 0x0000001711177208 */ /* 0x000fe20004000000 */
[----:B------:R-:W-:Y:S06]  /*2b40*/  BRA `(.L_x_86) ;  /* 0x0000000000447947 */ /* 0x000fec0003800000 */
.L_x_85:
[----:B------:R-:W-:-:S14]  /*2b50*/  DSETP.NAN.AND P0, PT, R16, R16, PT ;  /* 0x000000101000722a */ /* 0x000fdc0003f08000 */
[----:B------:R-:W-:Y:S05]  /*2b60*/  @P0 BRA `(.L_x_87) ;  /* 0x0000000000340947 */ /* 0x000fea0003800000 */
[----:B------:R-:W-:Y:S01]  /*2b70*/  ISETP.NE.AND P0, PT, R26, R27, PT ;  /* 0x0000001b1a00720c */ /* 0x000fe20003f05270 */
[----:B------:R-:W-:Y:S02]  /*2b80*/  IMAD.MOV.U32 R22, RZ, RZ, 0x0 ;  /* 0x00000000ff167424 */ /* 0x000fe400078e00ff */
[----:B------:R-:W-:-:S10]  /*2b90*/  IMAD.MOV.U32 R23, RZ, RZ, -0x80000 ;  /* 0xfff80000ff177424 */ /* 0x000fd400078e00ff */
[----:B------:R-:W-:Y:S05]  /*2ba0*/  @!P0 BRA `(.L_x_86) ;  /* 0x00000000002c8947 */ /* 0x000fea0003800000 */
[----:B------:R-:W-:Y:S02]  /*2bb0*/  ISETP.NE.AND P0, PT, R26, 0x7ff00000, PT ;  /* 0x7ff000001a00780c */ /* 0x000fe40003f05270 */
[----:B------:R-:W-:Y:S02]  /*2bc0*/  LOP3.LUT R16, R17, 0x3f847ae1, RZ, 0x3c, !PT ;  /* 0x3f847ae111107812 */ /* 0x000fe400078e3cff */
[----:B------:R-:W-:Y:S02]  /*2bd0*/  ISETP.EQ.OR P0, PT, R27, RZ, !P0 ;  /* 0x000000ff1b00720c */ /* 0x000fe40004702670 */
[----:B------:R-:W-:-:S11]  /*2be0*/  LOP3.LUT R23, R16, 0x80000000, RZ, 0xc0, !PT ;  /* 0x8000000010177812 */ /* 0x000fd600078ec0ff */
[----:B------:R-:W-:Y:S02]  /*2bf0*/  @P0 LOP3.LUT R12, R23, 0x7ff00000, RZ, 0xfc, !PT ;  /* 0x7ff00000170c0812 */ /* 0x000fe400078efcff */
[----:B------:R-:W-:Y:S01]  /*2c00*/  @!P0 MOV R22, RZ ;  /* 0x000000ff00168202 */ /* 0x000fe20000000f00 */
[----:B------:R-:W-:Y:S02]  /*2c10*/  @P0 IMAD.MOV.U32 R22, RZ, RZ, RZ ;  /* 0x000000ffff160224 */ /* 0x000fe400078e00ff */
[----:B------:R-:W-:Y:S01]  /*2c20*/  @P0 IMAD.MOV.U32 R23, RZ, RZ, R12 ;  /* 0x000000ffff170224 */ /* 0x000fe200078e000c */
[----:B------:R-:W-:Y:S06]  /*2c30*/  BRA `(.L_x_86) ;  /* 0x0000000000087947 */ /* 0x000fec0003800000 */
.L_x_87:
[----:B------:R-:W-:Y:S01]  /*2c40*/  LOP3.LUT R23, R17, 0x80000, RZ, 0xfc, !PT ;  /* 0x0008000011177812 */ /* 0x000fe200078efcff */
[----:B------:R-:W-:-:S07]  /*2c50*/  IMAD.MOV.U32 R22, RZ, RZ, R16 ;  /* 0x000000ffff167224 */ /* 0x000fce00078e0010 */
.L_x_86:
[----:B------:R-:W-:Y:S05]  /*2c60*/  BSYNC.RECONVERGENT B2 ;  /* 0x0000000000027941 */ /* 0x000fea0003800200 */
.L_x_84:
[----:B------:R-:W-:Y:S02]  /*2c70*/  HFMA2 R25, -RZ, RZ, 0, 0 ;  /* 0x00000000ff197431 */ /* 0x000fe400000001ff */
[----:B------:R-:W-:Y:S02]  /*2c80*/  IMAD.MOV.U32 R12, RZ, RZ, R22 ;  /* 0x000000ffff0c7224 */ /* 0x000fe400078e0016 */
[----:B------:R-:W-:Y:S01]  /*2c90*/  IMAD.MOV.U32 R13, RZ, RZ, R23 ;  /* 0x000000ffff0d7224 */ /* 0x000fe200078e0017 */
[----:B------:R-:W-:Y:S06]  /*2ca0*/  RET.REL.NODEC R24 `(_Z4loopP6float3S0_S0_S0_S0_ffi) ;  /* 0xffffffd018d47950 */ /* 0x000fec0003c3ffff */
        .weak           $__internal_1_$__cuda_sm20_rcp_rn_f32_slowpath
        .type           $__internal_1_$__cuda_sm20_rcp_rn_f32_slowpath,@function
        .size           $__internal_1_$__cuda_sm20_rcp_rn_f32_slowpath,($__internal_2_$__cuda_sm20_sqrt_rn_f32_slowpath - $__internal_1_$__cuda_sm20_rcp_rn_f32_slowpath)
$__internal_1_$__cuda_sm20_rcp_rn_f32_slowpath:
[----:B------:R-:W0:Y:S02]  /*2cb0*/  LDC R0, c[0x0][0x3a8] ;  /* 0x0000ea00ff007b82 */ /* 0x000e240000000800 */
[----:B0-----:R-:W-:-:S05]  /*2cc0*/  IMAD.SHL.U32 R10, R0, 0x2, RZ ;  /* 0x00000002000a7824 */ /* 0x001fca00078e00ff */
[----:B------:R-:W-:-:S04]  /*2cd0*/  SHF.R.U32.HI R5, RZ, 0x18, R10 ;  /* 0x00000018ff057819 */ /* 0x000fc8000001160a */
[----:B------:R-:W-:-:S13]  /*2ce0*/  ISETP.NE.U32.AND P0, PT, R5, RZ, PT ;  /* 0x000000ff0500720c */ /* 0x000fda0003f05070 */
[----:B------:R-:W-:Y:S05]  /*2cf0*/  @P0 BRA `(.L_x_88) ;  /* 0x0000000000280947 */ /* 0x000fea0003800000 */
[----:B------:R-:W-:-:S13]  /*2d00*/  ISETP.NE.AND P0, PT, R10, RZ, PT ;  /* 0x000000ff0a00720c */ /* 0x000fda0003f05270 */
[----:B------:R2:W3:Y:S01]  /*2d10*/  @!P0 MUFU.RCP R5, R0 ;  /* 0x0000000000058308 */ /* 0x0004e20000001000 */
[----:B------:R-:W-:Y:S05]  /*2d20*/  @!P0 BRA `(.L_x_89) ;  /* 0x0000000000a48947 */ /* 0x000fea0003800000 */
[----:B------:R-:W-:-:S04]  /*2d30*/  FFMA R10, R0, 1.84467440737095516160e+19, RZ ;  /* 0x5f800000000a7823 */ /* 0x000fc800000000ff */
[----:B---3--:R-:W2:Y:S02]  /*2d40*/  MUFU.RCP R5, R10 ;  /* 0x0000000a00057308 */ /* 0x008ea40000001000 */
[----:B--2---:R-:W-:-:S04]  /*2d50*/  FFMA R0, R10, R5, -1 ;  /* 0xbf8000000a007423 */ /* 0x004fc80000000005 */
[----:B------:R-:W-:-:S04]  /*2d60*/  FADD.FTZ R0, -R0, -RZ ;  /* 0x800000ff00007221 */ /* 0x000fc80000010100 */
[----:B------:R-:W-:-:S04]  /*2d70*/  FFMA R0, R5, R0, R5 ;  /* 0x0000000005007223 */ /* 0x000fc80000000005 */
[----:B------:R-:W-:Y:S01]  /*2d80*/  FFMA R5, R0, 1.84467440737095516160e+19, RZ ;  /* 0x5f80000000057823 */ /* 0x000fe200000000ff */
[----:B------:R-:W-:Y:S06]  /*2d90*/  BRA `(.L_x_89) ;  /* 0x0000000000887947 */ /* 0x000fec0003800000 */
.L_x_88:
[----:B------:R-:W-:-:S05]  /*2da0*/  VIADD R10, R5, 0xffffff03 ;  /* 0xffffff03050a7836 */ /* 0x000fca0000000000 */
[----:B------:R-:W-:-:S13]  /*2db0*/  ISETP.GT.U32.AND P0, PT, R10, 0x1, PT ;  /* 0x000000010a00780c */ /* 0x000fda0003f04070 */
[----:B------:R-:W-:Y:S05]  /*2dc0*/  @P0 BRA `(.L_x_90) ;  /* 0x0000000000780947 */ /* 0x000fea0003800000 */
[----:B------:R-:W-:Y:S01]  /*2dd0*/  LOP3.LUT R11, R0, 0x7fffff, RZ, 0xc0, !PT ;  /* 0x007fffff000b7812 */ /* 0x000fe200078ec0ff */
[----:B------:R-:W-:-:S03]  /*2de0*/  IMAD.MOV.U32 R15, RZ, RZ, 0x3 ;  /* 0x00000003ff0f7424 */ /* 0x000fc600078e00ff */
[----:B------:R-:W-:Y:S02]  /*2df0*/  LOP3.LUT R11, R11, 0x3f800000, RZ, 0xfc, !PT ;  /* 0x3f8000000b0b7812 */ /* 0x000fe400078efcff */
[----:B------:R-:W-:Y:S02]  /*2e00*/  SHF.L.U32 R16, R15, R10, RZ ;  /* 0x0000000a0f107219 */ /* 0x000fe400000006ff */
[----:B------:R-:W0:Y:S02]  /*2e10*/  MUFU.RCP R12, R11 ;  /* 0x0000000b000c7308 */ /* 0x000e240000001000 */
[----:B0-----:R-:W-:-:S04]  /*2e20*/  FFMA R13, R11, R12, -1 ;  /* 0xbf8000000b0d7423 */ /* 0x001fc8000000000c */
[----:B------:R-:W-:-:S04]  /*2e30*/  FADD.FTZ R13, -R13, -RZ ;  /* 0x800000ff0d0d7221 */ /* 0x000fc80000010100 */
[CCC-:B------:R-:W-:Y:S01]  /*2e40*/  FFMA.RM R14, R12.reuse, R13.reuse, R12.reuse ;  /* 0x0000000d0c0e7223 */ /* 0x1c0fe2000000400c */
[----:B------:R-:W-:-:S04]  /*2e50*/  FFMA.RP R13, R12, R13, R12 ;  /* 0x0000000d0c0d7223 */ /* 0x000fc8000000800c */
[C---:B------:R-:W-:Y:S02]  /*2e60*/  LOP3.LUT R12, R14.reuse, 0x7fffff, RZ, 0xc0, !PT ;  /* 0x007fffff0e0c7812 */ /* 0x040fe400078ec0ff */
[----:B------:R-:W-:Y:S02]  /*2e70*/  FSETP.NEU.FTZ.AND P0, PT, R14, R13, PT ;  /* 0x0000000d0e00720b */ /* 0x000fe40003f1d000 */
[----:B------:R-:W-:Y:S02]  /*2e80*/  LOP3.LUT R13, R12, 0x800000, RZ, 0xfc, !PT ;  /* 0x008000000c0d7812 */ /* 0x000fe400078efcff */
[----:B------:R-:W-:Y:S02]  /*2e90*/  SEL R12, RZ, 0xffffffff, !P0 ;  /* 0xffffffffff0c7807 */ /* 0x000fe40004000000 */
[----:B------:R-:W-:-:S03]  /*2ea0*/  LOP3.LUT R11, R16, R13, RZ, 0xc0, !PT ;  /* 0x0000000d100b7212 */ /* 0x000fc600078ec0ff */
[----:B------:R-:W-:Y:S01]  /*2eb0*/  IMAD.MOV R12, RZ, RZ, -R12 ;  /* 0x000000ffff0c7224 */ /* 0x000fe200078e0a0c */
[----:B------:R-:W-:-:S04]  /*2ec0*/  SHF.R.U32.HI R11, RZ, R10, R11 ;  /* 0x0000000aff0b7219 */ /* 0x000fc8000001160b */
[----:B------:R-:W-:Y:S02]  /*2ed0*/  LOP3.LUT P1, RZ, R12, R10, R13, 0xf8, !PT ;  /* 0x0000000a0cff7212 */ /* 0x000fe4000782f80d */
[C---:B------:R-:W-:Y:S02]  /*2ee0*/  LOP3.LUT P0, RZ, R11.reuse, 0x1, RZ, 0xc0, !PT ;  /* 0x000000010bff7812 */ /* 0x040fe4000780c0ff */
[----:B------:R-:W-:-:S04]  /*2ef0*/  LOP3.LUT P2, RZ, R11, 0x2, RZ, 0xc0, !PT ;  /* 0x000000020bff7812 */ /* 0x000fc8000784c0ff */
[----:B------:R-:W-:Y:S02]  /*2f00*/  PLOP3.LUT P0, PT, P0, P1, P2, 0xe0, 0x0 ;  /* 0x000000000000781c */ /* 0x000fe40000703c20 */
[----:B------:R-:W-:Y:S02]  /*2f10*/  LOP3.LUT P1, RZ, R0, 0x7fffff, RZ, 0xc0, !PT ;  /* 0x007fffff00ff7812 */ /* 0x000fe4000782c0ff */
[----:B------:R-:W-:-:S05]  /*2f20*/  SEL R10, RZ, 0x1, !P0 ;  /* 0x00000001ff0a7807 */ /* 0x000fca0004000000 */
[----:B------:R-:W-:-:S05]  /*2f30*/  IMAD.MOV R10, RZ, RZ, -R10 ;  /* 0x000000ffff0a7224 */ /* 0x000fca00078e0a0a */
[----:B------:R-:W-:Y:S02]  /*2f40*/  ISETP.GE.AND P0, PT, R10, RZ, PT ;  /* 0x000000ff0a00720c */ /* 0x000fe40003f06270 */
[----:B------:R-:W-:-:S04]  /*2f50*/  IADD3 R10, PT, PT, R5, -0xfc, RZ ;  /* 0xffffff04050a7810 */ /* 0x000fc80007ffe0ff */
[----:B------:R-:W-:-:S07]  /*2f60*/  SHF.R.U32.HI R5, RZ, R10, R13 ;  /* 0x0000000aff057219 */ /* 0x000fce000001160d */
[----:B------:R-:W-:-:S04]  /*2f70*/  @!P0 VIADD R5, R5, 0x1 ;  /* 0x0000000105058836 */ /* 0x000fc80000000000 */
[----:B------:R-:W-:-:S05]  /*2f80*/  @!P1 IMAD.SHL.U32 R5, R5, 0x2, RZ ;  /* 0x0000000205059824 */ /* 0x000fca00078e00ff */
[----:B------:R-:W-:Y:S01]  /*2f90*/  LOP3.LUT R5, R5, 0x80000000, R0, 0xf8, !PT ;  /* 0x8000000005057812 */ /* 0x000fe200078ef800 */
[----:B------:R-:W-:Y:S06]  /*2fa0*/  BRA `(.L_x_89) ;  /* 0x0000000000047947 */ /* 0x000fec0003800000 */
.L_x_90:
[----:B------:R0:W1:Y:S02]  /*2fb0*/  MUFU.RCP R5, R0 ;  /* 0x0000000000057308 */ /* 0x0000640000001000 */
.L_x_89:
[----:B0123--:R-:W-:Y:S02]  /*2fc0*/  IMAD.MOV.U32 R0, RZ, RZ, R5 ;  /* 0x000000ffff007224 */ /* 0x00ffe400078e0005 */
[----:B------:R-:W-:-:S04]  /*2fd0*/  IMAD.MOV.U32 R5, RZ, RZ, 0x0 ;  /* 0x00000000ff057424 */ /* 0x000fc800078e00ff */
[----:B------:R-:W-:Y:S05]  /*2fe0*/  RET.REL.NODEC R4 `(_Z4loopP6float3S0_S0_S0_S0_ffi) ;  /* 0xffffffd004047950 */ /* 0x000fea0003c3ffff */
        .weak           $__internal_2_$__cuda_sm20_sqrt_rn_f32_slowpath
        .type           $__internal_2_$__cuda_sm20_sqrt_rn_f32_slowpath,@function
        .size           $__internal_2_$__cuda_sm20_sqrt_rn_f32_slowpath,($__internal_3_$__cuda_sm3x_div_rn_noftz_f32_slowpath - $__internal_2_$__cuda_sm20_sqrt_rn_f32_slowpath)
$__internal_2_$__cuda_sm20_sqrt_rn_f32_slowpath:
[----:B------:R-:W-:-:S13]  /*2ff0*/  LOP3.LUT P0, RZ, R13, 0x7fffffff, RZ, 0xc0, !PT ;  /* 0x7fffffff0dff7812 */ /* 0x000fda000780c0ff */
[----:B------:R-:W-:Y:S01]  /*3000*/  @!P0 IMAD.MOV.U32 R12, RZ, RZ, R13 ;  /* 0x000000ffff0c8224 */ /* 0x000fe200078e000d */
[----:B------:R-:W-:Y:S06]  /*3010*/  @!P0 BRA `(.L_x_91) ;  /* 0x0000000000448947 */ /* 0x000fec0003800000 */
[----:B------:R-:W-:Y:S02]  /*3020*/  FSETP.GEU.FTZ.AND P0, PT, R13, RZ, PT ;  /* 0x000000ff0d00720b */ /* 0x000fe40003f1e000 */
[----:B------:R-:W-:-:S11]  /*3030*/  MOV R0, R13 ;  /* 0x0000000d00007202 */ /* 0x000fd60000000f00 */
[----:B------:R-:W-:Y:S01]  /*3040*/  @!P0 IMAD.MOV.U32 R12, RZ, RZ, 0x7fffffff ;  /* 0x7fffffffff0c8424 */ /* 0x000fe200078e00ff */
[----:B------:R-:W-:Y:S06]  /*3050*/  @!P0 BRA `(.L_x_91) ;  /* 0x0000000000348947 */ /* 0x000fec0003800000 */
[----:B------:R-:W-:-:S13]  /*3060*/  FSETP.GTU.FTZ.AND P0, PT, |R0|, +INF , PT ;  /* 0x7f8000000000780b */ /* 0x000fda0003f1c200 */
[----:B------:R-:W-:Y:S01]  /*3070*/  @P0 FADD.FTZ R12, R0, 1 ;  /* 0x3f800000000c0421 */ /* 0x000fe20000010000 */
[----:B------:R-:W-:Y:S06]  /*3080*/  @P0 BRA `(.L_x_91) ;  /* 0x0000000000280947 */ /* 0x000fec0003800000 */
[----:B------:R-:W-:-:S13]  /*3090*/  FSETP.NEU.FTZ.AND P0, PT, |R0|, +INF , PT ;  /* 0x7f8000000000780b */ /* 0x000fda0003f1d200 */
[----:B------:R-:W-:-:S04]  /*30a0*/  @P0 FFMA R13, R0, 1.84467440737095516160e+19, RZ ;  /* 0x5f800000000d0823 */ /* 0x000fc800000000ff */
[----:B------:R-:W0:Y:S02]  /*30b0*/  @P0 MUFU.RSQ R12, R13 ;  /* 0x0000000d000c0308 */ /* 0x000e240000001400 */
[----:B0-----:R-:W-:Y:S01]  /*30c0*/  @P0 FMUL.FTZ R14, R13, R12 ;  /* 0x0000000c0d0e0220 */ /* 0x001fe20000410000 */
[----:B------:R-:W-:Y:S01]  /*30d0*/  @P0 FMUL.FTZ R16, R12, 0.5 ;  /* 0x3f0000000c100820 */ /* 0x000fe20000410000 */
[----:B------:R-:W-:Y:S02]  /*30e0*/  @!P0 IMAD.MOV.U32 R12, RZ, RZ, R0 ;  /* 0x000000ffff0c8224 */ /* 0x000fe400078e0000 */
[----:B------:R-:W-:-:S04]  /*30f0*/  @P0 FADD.FTZ R15, -R14, -RZ ;  /* 0x800000ff0e0f0221 */ /* 0x000fc80000010100 */
[----:B------:R-:W-:-:S04]  /*3100*/  @P0 FFMA R15, R14, R15, R13 ;  /* 0x0000000f0e0f0223 */ /* 0x000fc8000000000d */
[----:B------:R-:W-:-:S04]  /*3110*/  @P0 FFMA R15, R15, R16, R14 ;  /* 0x000000100f0f0223 */ /* 0x000fc8000000000e */
[----:B------:R-:W-:-:S07]  /*3120*/  @P0 FMUL.FTZ R12, R15, 2.3283064365386962891e-10 ;  /* 0x2f8000000f0c0820 */ /* 0x000fce0000410000 */
.L_x_91:
[----:B------:R-:W-:Y:S02]  /*3130*/  IMAD.MOV.U32 R0, RZ, RZ, R12 ;  /* 0x000000ffff007224 */ /* 0x000fe400078e000c */
[----:B------:R-:W-:Y:S02]  /*3140*/  IMAD.MOV.U32 R12, RZ, RZ, R17 ;  /* 0x000000ffff0c7224 */ /* 0x000fe400078e0011 */
[----:B------:R-:W-:-:S04]  /*3150*/  IMAD.MOV.U32 R13, RZ, RZ, 0x0 ;  /* 0x00000000ff0d7424 */ /* 0x000fc800078e00ff */
[----:B------:R-:W-:Y:S05]  /*3160*/  RET.REL.NODEC R12 `(_Z4loopP6float3S0_S0_S0_S0_ffi) ;  /* 0xffffffcc0ca47950 */ /* 0x000fea0003c3ffff */
        .weak           $__internal_3_$__cuda_sm3x_div_rn_noftz_f32_slowpath
        .type           $__internal_3_$__cuda_sm3x_div_rn_noftz_f32_slowpath,@function
        .size           $__internal_3_$__cuda_sm3x_div_rn_noftz_f32_slowpath,($_Z4loopP6float3S0_S0_S0_S0_ffi$__internal_accurate_pow - $__internal_3_$__cuda_sm3x_div_rn_noftz_f32_slowpath)
$__internal_3_$__cuda_sm3x_div_rn_noftz_f32_slowpath:
[----:B------:R-:W-:Y:S01]  /*3170*/  SHF.R.U32.HI R14, RZ, 0x17, R0 ;  /* 0x00000017ff0e7819 */ /* 0x000fe20000011600 */
[----:B------:R-:W-:Y:S01]  /*3180*/  BSSY.RECONVERGENT B2, `(.L_x_92) ;  /* 0x0000063000027945 */ /* 0x000fe20003800200 */
[----:B------:R-:W-:Y:S01]  /*3190*/  SHF.R.U32.HI R13, RZ, 0x17, R4 ;  /* 0x00000017ff0d7819 */ /* 0x000fe20000011604 */
[----:B------:R-:W-:Y:S01]  /*31a0*/  IMAD.MOV.U32 R17, RZ, RZ, R0 ;  /* 0x000000ffff117224 */ /* 0x000fe200078e0000 */
[----:B------:R-:W-:Y:S02]  /*31b0*/  LOP3.LUT R14, R14, 0xff, RZ, 0xc0, !PT ;  /* 0x000000ff0e0e7812 */ /* 0x000fe400078ec0ff */
[----:B------:R-:W-:Y:S02]  /*31c0*/  LOP3.LUT R20, R13, 0xff, RZ, 0xc0, !PT ;  /* 0x000000ff0d147812 */ /* 0x000fe400078ec0ff */
[----:B------:R-:W-:-:S03]  /*31d0*/  IADD3 R18, PT, PT, R14, -0x1, RZ ;  /* 0xffffffff0e127810 */ /* 0x000fc60007ffe0ff */
[----:B------:R-:W-:Y:S01]  /*31e0*/  VIADD R16, R20, 0xffffffff ;  /* 0xffffffff14107836 */ /* 0x000fe20000000000 */
[----:B------:R-:W-:-:S04]  /*31f0*/  ISETP.GT.U32.AND P0, PT, R18, 0xfd, PT ;  /* 0x000000fd1200780c */ /* 0x000fc80003f04070 */
[----:B------:R-:W-:-:S13]  /*3200*/  ISETP.GT.U32.OR P0, PT, R16, 0xfd, P0 ;  /* 0x000000fd1000780c */ /* 0x000fda0000704470 */
[----:B------:R-:W-:Y:S01]  /*3210*/  @!P0 IMAD.MOV.U32 R13, RZ, RZ, RZ ;  /* 0x000000ffff0d8224 */ /* 0x000fe200078e00ff */
[----:B------:R-:W-:Y:S06]  /*3220*/  @!P0 BRA `(.L_x_93) ;  /* 0x00000000005c8947 */ /* 0x000fec0003800000 */
[----:B------:R-:W-:Y:S02]  /*3230*/  FSETP.GTU.FTZ.AND P0, PT, |R4|, +INF , PT ;  /* 0x7f8000000400780b */ /* 0x000fe40003f1c200 */
[----:B------:R-:W-:-:S04]  /*3240*/  FSETP.GTU.FTZ.AND P1, PT, |R0|, +INF , PT ;  /* 0x7f8000000000780b */ /* 0x000fc80003f3c200 */
[----:B------:R-:W-:-:S13]  /*3250*/  PLOP3.LUT P0, PT, P0, P1, PT, 0xf8, 0x8f ;  /* 0x00000000008f781c */ /* 0x000fda0000703f70 */
[----:B------:R-:W-:Y:S05]  /*3260*/  @P0 BRA `(.L_x_94) ;  /* 0x00000004004c0947 */ /* 0x000fea0003800000 */
[----:B------:R-:W-:-:S13]  /*3270*/  LOP3.LUT P0, RZ, R17, 0x7fffffff, R4, 0xc8, !PT ;  /* 0x7fffffff11ff7812 */ /* 0x000fda000780c804 */
[----:B------:R-:W-:Y:S05]  /*3280*/  @!P0 BRA `(.L_x_95) ;  /* 0x00000004003c8947 */ /* 0x000fea0003800000 */
[----:B------:R-:W-:Y:S02]  /*3290*/  FSETP.NEU.FTZ.AND P2, PT, |R4|, +INF , PT ;  /* 0x7f8000000400780b */ /* 0x000fe40003f5d200 */
[----:B------:R-:W-:Y:S02]  /*32a0*/  FSETP.NEU.FTZ.AND P1, PT, |R0|, +INF , PT ;  /* 0x7f8000000000780b */ /* 0x000fe40003f3d200 */
[----:B------:R-:W-:-:S11]  /*32b0*/  FSETP.NEU.FTZ.AND P0, PT, |R4|, +INF , PT ;  /* 0x7f8000000400780b */ /* 0x000fd60003f1d200 */
[----:B------:R-:W-:Y:S05]  /*32c0*/  @!P1 BRA !P2, `(.L_x_95) ;  /* 0x00000004002c9947 */ /* 0x000fea0005000000 */
[----:B------:R-:W-:-:S04]  /*32d0*/  LOP3.LUT P2, RZ, R4, 0x7fffffff, RZ, 0xc0, !PT ;  /* 0x7fffffff04ff7812 */ /* 0x000fc8000784c0ff */
[----:B------:R-:W-:-:S13]  /*32e0*/  PLOP3.LUT P1, PT, P1, P2, PT, 0x2f, 0xf2 ;  /* 0x0000000000f2781c */ /* 0x000fda0000f24577 */
[----:B------:R-:W-:Y:S05]  /*32f0*/  @P1 BRA `(.L_x_96) ;  /* 0x0000000400181947 */ /* 0x000fea0003800000 */
[----:B------:R-:W-:-:S04]  /*3300*/  LOP3.LUT P1, RZ, R17, 0x7fffffff, RZ, 0xc0, !PT ;  /* 0x7fffffff11ff7812 */ /* 0x000fc8000782c0ff */
[----:B------:R-:W-:-:S13]  /*3310*/  PLOP3.LUT P0, PT, P0, P1, PT, 0x2f, 0xf2 ;  /* 0x0000000000f2781c */ /* 0x000fda0000702577 */
[----:B------:R-:W-:Y:S05]  /*3320*/  @P0 BRA `(.L_x_97) ;  /* 0x0000000400000947 */ /* 0x000fea0003800000 */
[----:B------:R-:W-:Y:S02]  /*3330*/  ISETP.GE.AND P0, PT, R16, RZ, PT ;  /* 0x000000ff1000720c */ /* 0x000fe40003f06270 */
[----:B------:R-:W-:-:S11]  /*3340*/  ISETP.GE.AND P1, PT, R18, RZ, PT ;  /* 0x000000ff1200720c */ /* 0x000fd60003f26270 */
[----:B------:R-:W-:Y:S02]  /*3350*/  @P0 IMAD.MOV.U32 R13, RZ, RZ, RZ ;  /* 0x000000ffff0d0224 */ /* 0x000fe400078e00ff */
[----:B------:R-:W-:Y:S01]  /*3360*/  @!P0 FFMA R4, R4, 1.84467440737095516160e+19, RZ ;  /* 0x5f80000004048823 */ /* 0x000fe200000000ff */
[----:B------:R-:W-:Y:S02]  /*3370*/  @!P0 IMAD.MOV.U32 R13, RZ, RZ, -0x40 ;  /* 0xffffffc0ff0d8424 */ /* 0x000fe400078e00ff */
[----:B------:R-:W-:-:S03]  /*3380*/  @!P1 FFMA R17, R0, 1.84467440737095516160e+19, RZ ;  /* 0x5f80000000119823 */ /* 0x000fc600000000ff */
[----:B------:R-:W-:-:S07]  /*3390*/  @!P1 IADD3 R13, PT, PT, R13, 0x40, RZ ;  /* 0x000000400d0d9810 */ /* 0x000fce0007ffe0ff */
.L_x_93:
[----:B------:R-:W-:Y:S01]  /*33a0*/  LEA R16, R14, 0xc0800000, 0x17 ;  /* 0xc08000000e107811 */ /* 0x000fe200078eb8ff */
[----:B------:R-:W-:Y:S04]  /*33b0*/  BSSY.RECONVERGENT B3, `(.L_x_98) ;  /* 0x0000036000037945 */ /* 0x000fe80003800200 */
[----:B------:R-:W-:Y:S02]  /*33c0*/  IMAD.IADD R16, R17, 0x1, -R16 ;  /* 0x0000000111107824 */ /* 0x000fe400078e0a10 */
[----:B------:R-:W-:Y:S02]  /*33d0*/  VIADD R17, R20, 0xffffff81 ;  /* 0xffffff8114117836 */ /* 0x000fe40000000000 */
[----:B------:R0:W1:Y:S01]  /*33e0*/  MUFU.RCP R18, R16 ;  /* 0x0000001000127308 */ /* 0x0000620000001000 */
[----:B------:R-:W-:Y:S01]  /*33f0*/  FADD.FTZ R19, -R16, -RZ ;  /* 0x800000ff10137221 */ /* 0x000fe20000010100 */
[C---:B------:R-:W-:Y:S01]  /*3400*/  IMAD R4, R17.reuse, -0x800000, R4 ;  /* 0xff80000011047824 */ /* 0x040fe200078e0204 */
[----:B0-----:R-:W-:-:S05]  /*3410*/  IADD3 R16, PT, PT, R17, 0x7f, -R14 ;  /* 0x0000007f11107810 */ /* 0x001fca0007ffe80e */
[----:B------:R-:W-:Y:S02]  /*3420*/  IMAD.IADD R13, R16, 0x1, R13 ;  /* 0x00000001100d7824 */ /* 0x000fe400078e020d */
[----:B-1----:R-:W-:-:S04]  /*3430*/  FFMA R21, R18, R19, 1 ;  /* 0x3f80000012157423 */ /* 0x002fc80000000013 */
[----:B------:R-:W-:-:S04]  /*3440*/  FFMA R23, R18, R21, R18 ;  /* 0x0000001512177223 */ /* 0x000fc80000000012 */
[----:B------:R-:W-:-:S04]  /*3450*/  FFMA R18, R4, R23, RZ ;  /* 0x0000001704127223 */ /* 0x000fc800000000ff */
[----:B------:R-:W-:-:S04]  /*3460*/  FFMA R21, R19, R18, R4 ;  /* 0x0000001213157223 */ /* 0x000fc80000000004 */
[----:B------:R-:W-:-:S04]  /*3470*/  FFMA R18, R23, R21, R18 ;  /* 0x0000001517127223 */ /* 0x000fc80000000012 */
[----:B------:R-:W-:-:S04]  /*3480*/  FFMA R19, R19, R18, R4 ;  /* 0x0000001213137223 */ /* 0x000fc80000000004 */
[----:B------:R-:W-:-:S05]  /*3490*/  FFMA R4, R23, R19, R18 ;  /* 0x0000001317047223 */ /* 0x000fca0000000012 */
[----:B------:R-:W-:-:S04]  /*34a0*/  SHF.R.U32.HI R14, RZ, 0x17, R4 ;  /* 0x00000017ff0e7819 */ /* 0x000fc80000011604 */
[----:B------:R-:W-:-:S05]  /*34b0*/  LOP3.LUT R14, R14, 0xff, RZ, 0xc0, !PT ;  /* 0x000000ff0e0e7812 */ /* 0x000fca00078ec0ff */
[----:B------:R-:W-:-:S04]  /*34c0*/  IMAD.IADD R20, R14, 0x1, R13 ;  /* 0x000000010e147824 */ /* 0x000fc800078e020d */
[----:B------:R-:W-:-:S05]  /*34d0*/  VIADD R14, R20, 0xffffffff ;  /* 0xffffffff140e7836 */ /* 0x000fca0000000000 */
[----:B------:R-:W-:-:S13]  /*34e0*/  ISETP.GE.U32.AND P0, PT, R14, 0xfe, PT ;  /* 0x000000fe0e00780c */ /* 0x000fda0003f06070 */
[----:B------:R-:W-:Y:S05]  /*34f0*/  @!P0 BRA `(.L_x_99) ;  /* 0x0000000000808947 */ /* 0x000fea0003800000 */
[----:B------:R-:W-:-:S13]  /*3500*/  ISETP.GT.AND P0, PT, R20, 0xfe, PT ;  /* 0x000000fe1400780c */ /* 0x000fda0003f04270 */
[----:B------:R-:W-:Y:S05]  /*3510*/  @P0 BRA `(.L_x_100) ;  /* 0x00000000006c0947 */ /* 0x000fea0003800000 */
[----:B------:R-:W-:-:S13]  /*3520*/  ISETP.GE.AND P0, PT, R20, 0x1, PT ;  /* 0x000000011400780c */ /* 0x000fda0003f06270 */
[----:B------:R-:W-:Y:S05]  /*3530*/  @P0 BRA `(.L_x_101) ;  /* 0x0000000000740947 */ /* 0x000fea0003800000 */
[----:B------:R-:W-:Y:S02]  /*3540*/  ISETP.GE.AND P0, PT, R20, -0x18, PT ;  /* 0xffffffe81400780c */ /* 0x000fe40003f06270 */
[----:B------:R-:W-:-:S11]  /*3550*/  LOP3.LUT R4, R4, 0x80000000, RZ, 0xc0, !PT ;  /* 0x8000000004047812 */ /* 0x000fd600078ec0ff */
[----:B------:R-:W-:Y:S05]  /*3560*/  @!P0 BRA `(.L_x_101) ;  /* 0x0000000000688947 */ /* 0x000fea0003800000 */
[CCC-:B------:R-:W-:Y:S01]  /*3570*/  FFMA.RZ R13, R23.reuse, R19.reuse, R18.reuse ;  /* 0x00000013170d7223 */ /* 0x1c0fe2000000c012 */
[C---:B------:R-:W-:Y:S01]  /*3580*/  IADD3 R17, PT, PT, R20.reuse, 0x20, RZ ;  /* 0x0000002014117810 */ /* 0x040fe20007ffe0ff */
[-CC-:B------:R-:W-:Y:S01]  /*3590*/  FFMA.RM R14, R23, R19.reuse, R18.reuse ;  /* 0x00000013170e7223 */ /* 0x180fe20000004012 */
[C---:B------:R-:W-:Y:S02]  /*35a0*/  ISETP.NE.AND P2, PT, R20.reuse, RZ, PT ;  /* 0x000000ff1400720c */ /* 0x040fe40003f45270 */
[----:B------:R-:W-:Y:S01]  /*35b0*/  LOP3.LUT R16, R13, 0x7fffff, RZ, 0xc0, !PT ;  /* 0x007fffff0d107812 */ /* 0x000fe200078ec0ff */
[----:B------:R-:W-:Y:S01]  /*35c0*/  FFMA.RP R13, R23, R19, R18 ;  /* 0x00000013170d7223 */ /* 0x000fe20000008012 */
[----:B------:R-:W-:Y:S01]  /*35d0*/  IMAD.MOV R18, RZ, RZ, -R20 ;  /* 0x000000ffff127224 */ /* 0x000fe200078e0a14 */
[----:B------:R-:W-:Y:S02]  /*35e0*/  ISETP.NE.AND P1, PT, R20, RZ, PT ;  /* 0x000000ff1400720c */ /* 0x000fe40003f25270 */
[----:B------:R-:W-:-:S02]  /*35f0*/  LOP3.LUT R16, R16, 0x800000, RZ, 0xfc, !PT ;  /* 0x0080000010107812 */ /* 0x000fc400078efcff */
[----:B------:R-:W-:Y:S02]  /*3600*/  FSETP.NEU.FTZ.AND P0, PT, R13, R14, PT ;  /* 0x0000000e0d00720b */ /* 0x000fe40003f1d000 */
[----:B------:R-:W-:Y:S02]  /*3610*/  SHF.L.U32 R17, R16, R17, RZ ;  /* 0x0000001110117219 */ /* 0x000fe400000006ff */
[----:B------:R-:W-:Y:S02]  /*3620*/  SEL R13, R18, RZ, P2 ;  /* 0x000000ff120d7207 */ /* 0x000fe40001000000 */
[----:B------:R-:W-:Y:S02]  /*3630*/  ISETP.NE.AND P1, PT, R17, RZ, P1 ;  /* 0x000000ff1100720c */ /* 0x000fe40000f25270 */
[----:B------:R-:W-:Y:S02]  /*3640*/  SHF.R.U32.HI R13, RZ, R13, R16 ;  /* 0x0000000dff0d7219 */ /* 0x000fe40000011610 */
[----:B------:R-:W-:-:S02]  /*3650*/  PLOP3.LUT P0, PT, P0, P1, PT, 0xf8, 0x8f ;  /* 0x00000000008f781c */ /* 0x000fc40000703f70 */
[----:B------:R-:W-:Y:S02]  /*3660*/  SHF.R.U32.HI R17, RZ, 0x1, R13 ;  /* 0x00000001ff117819 */ /* 0x000fe4000001160d */
[----:B------:R-:W-:-:S04]  /*3670*/  SEL R14, RZ, 0x1, !P0 ;  /* 0x00000001ff0e7807 */ /* 0x000fc80004000000 */
[----:B------:R-:W-:-:S04]  /*3680*/  LOP3.LUT R14, R14, 0x1, R17, 0xf8, !PT ;  /* 0x000000010e0e7812 */ /* 0x000fc800078ef811 */
[----:B------:R-:W-:-:S05]  /*3690*/  LOP3.LUT R14, R14, R13, RZ, 0xc0, !PT ;  /* 0x0000000d0e0e7212 */ /* 0x000fca00078ec0ff */
[----:B------:R-:W-:-:S05]  /*36a0*/  IMAD.IADD R17, R17, 0x1, R14 ;  /* 0x0000000111117824 */ /* 0x000fca00078e020e */
[----:B------:R-:W-:Y:S01]  /*36b0*/  LOP3.LUT R4, R17, R4, RZ, 0xfc, !PT ;  /* 0x0000000411047212 */ /* 0x000fe200078efcff */
[----:B------:R-:W-:Y:S06]  /*36c0*/  BRA `(.L_x_101) ;  /* 0x0000000000107947 */ /* 0x000fec0003800000 */
.L_x_100:
[----:B------:R-:W-:-:S04]  /*36d0*/  LOP3.LUT R4, R4, 0x80000000, RZ, 0xc0, !PT ;  /* 0x8000000004047812 */ /* 0x000fc800078ec0ff */
[----:B------:R-:W-:Y:S01]  /*36e0*/  LOP3.LUT R4, R4, 0x7f800000, RZ, 0xfc, !PT ;  /* 0x7f80000004047812 */ /* 0x000fe200078efcff */
[----:B------:R-:W-:Y:S06]  /*36f0*/  BRA `(.L_x_101) ;  /* 0x0000000000047947 */ /* 0x000fec0003800000 */
.L_x_99:
[----:B------:R-:W-:-:S07]  /*3700*/  IMAD R4, R13, 0x800000, R4 ;  /* 0x008000000d047824 */ /* 0x000fce00078e0204 */
.L_x_101:
[----:B------:R-:W-:Y:S05]  /*3710*/  BSYNC.RECONVERGENT B3 ;  /* 0x0000000000037941 */ /* 0x000fea0003800200 */
.L_x_98:
[----:B------:R-:W-:Y:S05]  /*3720*/  BRA `(.L_x_102) ;  /* 0x0000000000207947 */ /* 0x000fea0003800000 */
.L_x_97:
[----:B------:R-:W-:-:S04]  /*3730*/  LOP3.LUT R4, R17, 0x80000000, R4, 0x48, !PT ;  /* 0x8000000011047812 */ /* 0x000fc800078e4804 */
[----:B------:R-:W-:Y:S01]  /*3740*/  LOP3.LUT R4, R4, 0x7f800000, RZ, 0xfc, !PT ;  /* 0x7f80000004047812 */ /* 0x000fe200078efcff */
[----:B------:R-:W-:Y:S06]  /*3750*/  BRA `(.L_x_102) ;  /* 0x0000000000147947 */ /* 0x000fec0003800000 */
.L_x_96:
[----:B------:R-:W-:Y:S01]  /*3760*/  LOP3.LUT R4, R17, 0x80000000, R4, 0x48, !PT ;  /* 0x8000000011047812 */ /* 0x000fe200078e4804 */
[----:B------:R-:W-:Y:S06]  /*3770*/  BRA `(.L_x_102) ;  /* 0x00000000000c7947 */ /* 0x000fec0003800000 */
.L_x_95:
[----:B------:R-:W0:Y:S01]  /*3780*/  MUFU.RSQ R4, -QNAN ;  /* 0xffc0000000047908 */ /* 0x000e220000001400 */
[----:B------:R-:W-:Y:S05]  /*3790*/  BRA `(.L_x_102) ;  /* 0x0000000000047947 */ /* 0x000fea0003800000 */
.L_x_94:
[----:B------:R-:W-:-:S07]  /*37a0*/  FADD.FTZ R4, R4, R0 ;  /* 0x0000000004047221 */ /* 0x000fce0000010000 */
.L_x_102:
[----:B------:R-:W-:Y:S05]  /*37b0*/  BSYNC.RECONVERGENT B2 ;  /* 0x0000000000027941 */ /* 0x000fea0003800200 */
.L_x_92:
[----:B------:R-:W-:-:S04]  /*37c0*/  IMAD.MOV.U32 R13, RZ, RZ, 0x0 ;  /* 0x00000000ff0d7424 */ /* 0x000fc800078e00ff */
[----:B0-----:R-:W-:Y:S05]  /*37d0*/  RET.REL.NODEC R12 `(_Z4loopP6float3S0_S0_S0_S0_ffi) ;  /* 0xffffffc80c087950 */ /* 0x001fea0003c3ffff */
        .type           $_Z4loopP6float3S0_S0_S0_S0_ffi$__internal_accurate_pow,@function
        .size           $_Z4loopP6float3S0_S0_S0_S0_ffi$__internal_accurate_pow,(.L_x_109 - $_Z4loopP6float3S0_S0_S0_S0_ffi$__internal_accurate_pow)
$_Z4loopP6float3S0_S0_S0_S0_ffi$__internal_accurate_pow:
[----:B------:R-:W-:Y:S01]  /*37e0*/  ISETP.GT.U32.AND P0, PT, R37, 0xfffff, PT ;  /* 0x000fffff2500780c */ /* 0x000fe20003f04070 */
[--C-:B------:R-:W-:Y:S01]  /*37f0*/  IMAD.MOV.U32 R17, RZ, RZ, R37.reuse ;  /* 0x000000ffff117224 */ /* 0x100fe200078e0025 */
[----:B------:R-:W-:Y:S01]  /*3800*/  MOV R20, 0x41ad3b5a ;  /* 0x41ad3b5a00147802 */ /* 0x000fe20000000f00 */
[----:B------:R-:W-:Y:S01]  /*3810*/  IMAD.MOV.U32 R21, RZ, RZ, 0x3ed0f5d2 ;  /* 0x3ed0f5d2ff157424 */ /* 0x000fe200078e00ff */
[----:B------:R-:W-:Y:S01]  /*3820*/  UMOV UR6, 0x7d2cafe2 ;  /* 0x7d2cafe200067882 */ /* 0x000fe20000000000 */
[----:B------:R-:W-:Y:S01]  /*3830*/  UMOV UR7, 0x3eb0f5ff ;  /* 0x3eb0f5ff00077882 */ /* 0x000fe20000000000 */
[----:B------:R-:W-:Y:S01]  /*3840*/  SHF.R.U32.HI R37, RZ, 0x14, R37 ;  /* 0x00000014ff257819 */ /* 0x000fe20000011625 */
[----:B------:R-:W-:Y:S01]  /*3850*/  UMOV UR10, 0x3b39803f ;  /* 0x3b39803f000a7882 */ /* 0x000fe20000000000 */
[----:B------:R-:W-:-:S05]  /*3860*/  UMOV UR11, 0x3c7abc9e ;  /* 0x3c7abc9e000b7882 */ /* 0x000fca0000000000 */
[----:B------:R-:W-:-:S10]  /*3870*/  @!P0 DMUL R26, R16, 1.80143985094819840000e+16 ;  /* 0x43500000101a8828 */ /* 0x000fd40000000000 */
[----:B------:R-:W-:Y:S01]  /*3880*/  @!P0 MOV R17, R27 ;  /* 0x0000001b00118202 */ /* 0x000fe20000000f00 */
[----:B------:R-:W-:Y:S01]  /*3890*/  @!P0 IMAD.MOV.U32 R16, RZ, RZ, R26 ;  /* 0x000000ffff108224 */ /* 0x000fe200078e001a */
[----:B------:R-:W-:Y:S02]  /*38a0*/  @!P0 LEA.HI R37, R27, 0xffffffca, RZ, 0xc ;  /* 0xffffffca1b258811 */ /* 0x000fe400078f60ff */
[----:B------:R-:W-:Y:S01]  /*38b0*/  LOP3.LUT R17, R17, 0x800fffff, RZ, 0xc0, !PT ;  /* 0x800fffff11117812 */ /* 0x000fe200078ec0ff */
[----:B------:R-:W-:Y:S02]  /*38c0*/  IMAD.MOV.U32 R18, RZ, RZ, R16 ;  /* 0x000000ffff127224 */ /* 0x000fe400078e0010 */
[----:B------:R-:W-:Y:S01]  /*38d0*/  IMAD.MOV.U32 R16, RZ, RZ, RZ ;  /* 0x000000ffff107224 */ /* 0x000fe200078e00ff */
[----:B------:R-:W-:-:S04]  /*38e0*/  LOP3.LUT R19, R17, 0x3ff00000, RZ, 0xfc, !PT ;  /* 0x3ff0000011137812 */ /* 0x000fc800078efcff */
[----:B------:R-:W-:-:S13]  /*38f0*/  ISETP.GE.U32.AND P1, PT, R19, 0x3ff6a09f, PT ;  /* 0x3ff6a09f1300780c */ /* 0x000fda0003f26070 */
[----:B------:R-:W-:-:S04]  /*3900*/  @P1 VIADD R17, R19, 0xfff00000 ;  /* 0xfff0000013111836 */ /* 0x000fc80000000000 */
[----:B------:R-:W-:-:S06]  /*3910*/  @P1 IMAD.MOV.U32 R19, RZ, RZ, R17 ;  /* 0x000000ffff131224 */ /* 0x000fcc00078e0011 */
[C---:B------:R-:W-:Y:S02]  /*3920*/  DADD R24, R18.reuse, 1 ;  /* 0x3ff0000012187429 */ /* 0x040fe40000000000 */
[----:B------:R-:W-:-:S04]  /*3930*/  DADD R18, R18, -1 ;  /* 0xbff0000012127429 */ /* 0x000fc80000000000 */
[----:B------:R-:W0:Y:S02]  /*3940*/  MUFU.RCP64H R17, R25 ;  /* 0x0000001900117308 */ /* 0x000e240000001800 */
[----:B0-----:R-:W-:-:S08]  /*3950*/  DFMA R22, -R24, R16, 1 ;  /* 0x3ff000001816742b */ /* 0x001fd00000000110 */
[----:B------:R-:W-:-:S08]  /*3960*/  DFMA R22, R22, R22, R22 ;  /* 0x000000161616722b */ /* 0x000fd00000000016 */
[----:B------:R-:W-:-:S08]  /*3970*/  DFMA R22, R16, R22, R16 ;  /* 0x000000161016722b */ /* 0x000fd00000000010 */
[----:B------:R-:W-:-:S08]  /*3980*/  DMUL R16, R18, R22 ;  /* 0x0000001612107228 */ /* 0x000fd00000000000 */
[----:B------:R-:W-:-:S08]  /*3990*/  DFMA R16, R18, R22, R16 ;  /* 0x000000161210722b */ /* 0x000fd00000000010 */
[----:B------:R-:W-:-:S08]  /*39a0*/  DMUL R28, R16, R16 ;  /* 0x00000010101c7228 */ /* 0x000fd00000000000 */
[----:B------:R-:W-:Y:S01]  /*39b0*/  DFMA R20, R28, UR6, R20 ;  /* 0x000000061c147c2b */ /* 0x000fe20008000014 */
[----:B------:R-:W-:Y:S01]  /*39c0*/  UMOV UR6, 0x75488a3f ;  /* 0x75488a3f00067882 */ /* 0x000fe20000000000 */
[----:B------:R-:W-:-:S06]  /*39d0*/  UMOV UR7, 0x3ef3b20a ;  /* 0x3ef3b20a00077882 */ /* 0x000fcc0000000000 */
[----:B------:R-:W-:Y:S01]  /*39e0*/  DFMA R24, R28, R20, UR6 ;  /* 0x000000061c187e2b */ /* 0x000fe20008000014 */
[----:B------:R-:W-:Y:S01]  /*39f0*/  UMOV UR6, 0xe4faecd5 ;  /* 0xe4faecd500067882 */ /* 0x000fe20000000000 */
[----:B------:R-:W-:Y:S01]  /*3a00*/  UMOV UR7, 0x3f1745cd ;  /* 0x3f1745cd00077882 */ /* 0x000fe20000000000 */
[----:B------:R-:W-:-:S05]  /*3a10*/  DADD R20, R18, -R16 ;  /* 0x0000000012147229 */ /* 0x000fca0000000810 */
[----:B------:R-:W-:Y:S01]  /*3a20*/  DFMA R24, R28, R24, UR6 ;  /* 0x000000061c187e2b */ /* 0x000fe20008000018 */
[----:B------:R-:W-:Y:S01]  /*3a30*/  UMOV UR6, 0x258a578b ;  /* 0x258a578b00067882 */ /* 0x000fe20000000000 */
[----:B------:R-:W-:Y:S01]  /*3a40*/  UMOV UR7, 0x3f3c71c7 ;  /* 0x3f3c71c700077882 */ /* 0x000fe20000000000 */
[----:B------:R-:W-:-:S05]  /*3a50*/  DADD R20, R20, R20 ;  /* 0x0000000014147229 */ /* 0x000fca0000000014 */
[----:B------:R-:W-:Y:S01]  /*3a60*/  DFMA R24, R28, R24, UR6 ;  /* 0x000000061c187e2b */ /* 0x000fe20008000018 */
[----:B------:R-:W-:Y:S01]  /*3a70*/  UMOV UR6, 0x9242b910 ;  /* 0x9242b91000067882 */ /* 0x000fe20000000000 */
[----:B------:R-:W-:Y:S01]  /*3a80*/  UMOV UR7, 0x3f624924 ;  /* 0x3f62492400077882 */ /* 0x000fe20000000000 */
[----:B------:R-:W-:-:S05]  /*3a90*/  DFMA R20, R18, -R16, R20 ;  /* 0x800000101214722b */ /* 0x000fca0000000014 */
[----:B------:R-:W-:Y:S01]  /*3aa0*/  DFMA R24, R28, R24, UR6 ;  /* 0x000000061c187e2b */ /* 0x000fe20008000018 */
[----:B------:R-:W-:Y:S01]  /*3ab0*/  UMOV UR6, 0x99999dfb ;  /* 0x99999dfb00067882 */ /* 0x000fe20000000000 */
[----:B------:R-:W-:Y:S01]  /*3ac0*/  UMOV UR7, 0x3f899999 ;  /* 0x3f89999900077882 */ /* 0x000fe20000000000 */
[----:B------:R-:W-:-:S05]  /*3ad0*/  DMUL R20, R22, R20 ;  /* 0x0000001416147228 */ /* 0x000fca0000000000 */
[----:B------:R-:W-:Y:S01]  /*3ae0*/  DFMA R24, R28, R24, UR6 ;  /* 0x000000061c187e2b */ /* 0x000fe20008000018 */
[----:B------:R-:W-:Y:S01]  /*3af0*/  UMOV UR6, 0x55555555 ;  /* 0x5555555500067882 */ /* 0x000fe20000000000 */
[----:B------:R-:W-:-:S03]  /*3b00*/  UMOV UR7, 0x3fb55555 ;  /* 0x3fb5555500077882 */ /* 0x000fc60000000000 */
[----:B------:R-:W-:Y:S02]  /*3b10*/  VIADD R27, R21, 0x100000 ;  /* 0x00100000151b7836 */ /* 0x000fe40000000000 */
[----:B------:R-:W-:Y:S01]  /*3b20*/  IMAD.MOV.U32 R26, RZ, RZ, R20 ;  /* 0x000000ffff1a7224 */ /* 0x000fe200078e0014 */
[----:B------:R-:W-:-:S08]  /*3b30*/  DFMA R18, R28, R24, UR6 ;  /* 0x000000061c127e2b */ /* 0x000fd00008000018 */
[----:B------:R-:W-:Y:S01]  /*3b40*/  DADD R22, -R18, UR6 ;  /* 0x0000000612167e29 */ /* 0x000fe20008000100 */
[----:B------:R-:W-:Y:S01]  /*3b50*/  UMOV UR6, 0xb9e7b0 ;  /* 0x00b9e7b000067882 */ /* 0x000fe20000000000 */
[----:B------:R-:W-:-:S06]  /*3b60*/  UMOV UR7, 0x3c46a4cb ;  /* 0x3c46a4cb00077882 */ /* 0x000fcc0000000000 */
[----:B------:R-:W-:Y:S02]  /*3b70*/  DFMA R22, R28, R24, R22 ;  /* 0x000000181c16722b */ /* 0x000fe40000000016 */
[----:B------:R-:W-:-:S06]  /*3b80*/  DMUL R24, R16, R16 ;  /* 0x0000001010187228 */ /* 0x000fcc0000000000 */
[----:B------:R-:W-:Y:S01]  /*3b90*/  DADD R22, R22, -UR6 ;  /* 0x8000000616167e29 */ /* 0x000fe20008000000 */
[----:B------:R-:W-:Y:S01]  /*3ba0*/  UMOV UR6, 0x80000000 ;  /* 0x8000000000067882 */ /* 0x000fe20000000000 */
[----:B------:R-:W-:Y:S01]  /*3bb0*/  DFMA R28, R16, R16, -R24 ;  /* 0x00000010101c722b */ /* 0x000fe20000000818 */
[----:B------:R-:W-:-:S07]  /*3bc0*/  UMOV UR7, 0x43300000 ;  /* 0x4330000000077882 */ /* 0x000fce0000000000 */
[C---:B------:R-:W-:Y:S02]  /*3bd0*/  DFMA R26, R16.reuse, R26, R28 ;  /* 0x0000001a101a722b */ /* 0x040fe4000000001c */
[----:B------:R-:W-:-:S08]  /*3be0*/  DMUL R28, R16, R24 ;  /* 0x00000018101c7228 */ /* 0x000fd00000000000 */
[----:B------:R-:W-:-:S08]  /*3bf0*/  DFMA R30, R16, R24, -R28 ;  /* 0x00000018101e722b */ /* 0x000fd0000000081c */
[----:B------:R-:W-:Y:S02]  /*3c00*/  DFMA R30, R20, R24, R30 ;  /* 0x00000018141e722b */ /* 0x000fe4000000001e */
[----:B------:R-:W-:-:S06]  /*3c10*/  DADD R24, R18, R22 ;  /* 0x0000000012187229 */ /* 0x000fcc0000000016 */
[----:B------:R-:W-:Y:S02]  /*3c20*/  DFMA R26, R16, R26, R30 ;  /* 0x0000001a101a722b */ /* 0x000fe4000000001e */
[----:B------:R-:W-:-:S08]  /*3c30*/  DADD R30, R18, -R24 ;  /* 0x00000000121e7229 */ /* 0x000fd00000000818 */
[----:B------:R-:W-:Y:S02]  /*3c40*/  DADD R30, R22, R30 ;  /* 0x00000000161e7229 */ /* 0x000fe4000000001e */
[----:B------:R-:W-:-:S08]  /*3c50*/  DMUL R22, R24, R28 ;  /* 0x0000001c18167228 */ /* 0x000fd00000000000 */
[----:B------:R-:W-:-:S08]  /*3c60*/  DFMA R18, R24, R28, -R22 ;  /* 0x0000001c1812722b */ /* 0x000fd00000000816 */
[----:B------:R-:W-:-:S08]  /*3c70*/  DFMA R18, R24, R26, R18 ;  /* 0x0000001a1812722b */ /* 0x000fd00000000012 */
[----:B------:R-:W-:-:S08]  /*3c80*/  DFMA R30, R30, R28, R18 ;  /* 0x0000001c1e1e722b */ /* 0x000fd00000000012 */
[----:B------:R-:W-:-:S08]  /*3c90*/  DADD R24, R22, R30 ;  /* 0x0000000016187229 */ /* 0x000fd0000000001e */
[--C-:B------:R-:W-:Y:S02]  /*3ca0*/  DADD R18, R16, R24.reuse ;  /* 0x0000000010127229 */ /* 0x100fe40000000018 */
[----:B------:R-:W-:-:S06]  /*3cb0*/  DADD R22, R22, -R24 ;  /* 0x0000000016167229 */ /* 0x000fcc0000000818 */
[----:B------:R-:W-:Y:S02]  /*3cc0*/  DADD R16, R16, -R18 ;  /* 0x0000000010107229 */ /* 0x000fe40000000812 */
[----:B------:R-:W-:-:S06]  /*3cd0*/  DADD R22, R30, R22 ;  /* 0x000000001e167229 */ /* 0x000fcc0000000016 */
[----:B------:R-:W-:-:S08]  /*3ce0*/  DADD R16, R24, R16 ;  /* 0x0000000018107229 */ /* 0x000fd00000000010 */
[----:B------:R-:W-:Y:S01]  /*3cf0*/  DADD R16, R22, R16 ;  /* 0x0000000016107229 */ /* 0x000fe20000000010 */
[C---:B------:R-:W-:Y:S02]  /*3d00*/  VIADD R22, R37.reuse, 0xfffffc01 ;  /* 0xfffffc0125167836 */ /* 0x040fe40000000000 */
[----:B------:R-:W-:-:S05]  /*3d10*/  @P1 VIADD R22, R37, 0xfffffc02 ;  /* 0xfffffc0225161836 */ /* 0x000fca0000000000 */
[----:B------:R-:W-:Y:S01]  /*3d20*/  DADD R24, R20, R16 ;  /* 0x0000000014187229 */ /* 0x000fe20000000010 */
[----:B------:R-:W-:Y:S01]  /*3d30*/  HFMA2 R21, -RZ, RZ, 3.59375, 0 ;  /* 0x43300000ff157431 */ /* 0x000fe200000001ff */
[----:B------:R-:W-:-:S06]  /*3d40*/  LOP3.LUT R20, R22, 0x80000000, RZ, 0x3c, !PT ;  /* 0x8000000016147812 */ /* 0x000fcc00078e3cff */
[----:B------:R-:W-:Y:S02]  /*3d50*/  DADD R22, R18, R24 ;  /* 0x0000000012167229 */ /* 0x000fe40000000018 */
[----:B------:R-:W-:Y:S01]  /*3d60*/  DADD R20, R20, -UR6 ;  /* 0x8000000614147e29 */ /* 0x000fe20008000000 */
[----:B------:R-:W-:Y:S01]  /*3d70*/  UMOV UR6, 0xfefa39ef ;  /* 0xfefa39ef00067882 */ /* 0x000fe20000000000 */
[----:B------:R-:W-:-:S04]  /*3d80*/  UMOV UR7, 0x3fe62e42 ;  /* 0x3fe62e4200077882 */ /* 0x000fc80000000000 */
[--C-:B------:R-:W-:Y:S02]  /*3d90*/  DADD R26, R18, -R22.reuse ;  /* 0x00000000121a7229 */ /* 0x100fe40000000816 */
[----:B------:R-:W-:-:S06]  /*3da0*/  DFMA R16, R20, UR6, R22 ;  /* 0x0000000614107c2b */ /* 0x000fcc0008000016 */
[----:B------:R-:W-:Y:S02]  /*3db0*/  DADD R26, R24, R26 ;  /* 0x00000000181a7229 */ /* 0x000fe4000000001a */
[----:B------:R-:W-:-:S08]  /*3dc0*/  DFMA R18, R20, -UR6, R16 ;  /* 0x8000000614127c2b */ /* 0x000fd00008000010 */
[----:B------:R-:W-:-:S08]  /*3dd0*/  DADD R18, -R22, R18 ;  /* 0x0000000016127229 */ /* 0x000fd00000000112 */
[----:B------:R-:W-:-:S08]  /*3de0*/  DADD R18, R26, -R18 ;  /* 0x000000001a127229 */ /* 0x000fd00000000812 */
[----:B------:R-:W-:-:S08]  /*3df0*/  DFMA R20, R20, UR10, R18 ;  /* 0x0000000a14147c2b */ /* 0x000fd00008000012 */
[----:B------:R-:W-:-:S08]  /*3e00*/  DADD R18, R16, R20 ;  /* 0x0000000010127229 */ /* 0x000fd00000000014 */
[----:B------:R-:W-:Y:S02]  /*3e10*/  DADD R16, R16, -R18 ;  /* 0x0000000010107229 */ /* 0x000fe40000000812 */
[----:B------:R-:W-:-:S06]  /*3e20*/  DMUL R26, R18, 2 ;  /* 0x40000000121a7828 */ /* 0x000fcc0000000000 */
[----:B------:R-:W-:Y:S02]  /*3e30*/  DADD R16, R20, R16 ;  /* 0x0000000014107229 */ /* 0x000fe40000000010 */
[----:B------:R-:W-:-:S08]  /*3e40*/  DFMA R24, R18, 2, -R26 ;  /* 0x400000001218782b */ /* 0x000fd0000000081a */
[----:B------:R-:W-:Y:S01]  /*3e50*/  DFMA R24, R16, 2, R24 ;  /* 0x400000001018782b */ /* 0x000fe20000000018 */
[----:B------:R-:W-:Y:S02]  /*3e60*/  IMAD.MOV.U32 R16, RZ, RZ, 0x652b82fe ;  /* 0x652b82feff107424 */ /* 0x000fe400078e00ff */
[----:B------:R-:W-:-:S05]  /*3e70*/  IMAD.MOV.U32 R17, RZ, RZ, 0x3ff71547 ;  /* 0x3ff71547ff117424 */ /* 0x000fca00078e00ff */
[----:B------:R-:W-:-:S08]  /*3e80*/  DADD R18, R26, R24 ;  /* 0x000000001a127229 */ /* 0x000fd00000000018 */
[----:B------:R-:W-:Y:S02]  /*3e90*/  DFMA R16, R18, R16, 6.75539944105574400000e+15 ;  /* 0x433800001210742b */ /* 0x000fe40000000010 */
[----:B------:R-:W-:Y:S01]  /*3ea0*/  FSETP.GEU.AND P0, PT, |R19|, 4.1917929649353027344, PT ;  /* 0x4086232b1300780b */ /* 0x000fe20003f0e200 */
[----:B------:R-:W-:-:S05]  /*3eb0*/  DADD R26, R26, -R18 ;  /* 0x000000001a1a7229 */ /* 0x000fca0000000812 */
[----:B------:R-:W-:-:S03]  /*3ec0*/  DADD R20, R16, -6.75539944105574400000e+15 ;  /* 0xc338000010147429 */ /* 0x000fc60000000000 */
[----:B------:R-:W-:-:S05]  /*3ed0*/  DADD R24, R24, R26 ;  /* 0x0000000018187229 */ /* 0x000fca000000001a */
[----:B------:R-:W-:Y:S01]  /*3ee0*/  DFMA R22, R20, -UR6, R18 ;  /* 0x8000000614167c2b */ /* 0x000fe20008000012 */
[----:B------:R-:W-:Y:S01]  /*3ef0*/  UMOV UR6, 0x3b39803f ;  /* 0x3b39803f00067882 */ /* 0x000fe20000000000 */
[----:B------:R-:W-:-:S06]  /*3f00*/  UMOV UR7, 0x3c7abc9e ;  /* 0x3c7abc9e00077882 */ /* 0x000fcc0000000000 */
[----:B------:R-:W-:Y:S01]  /*3f10*/  DFMA R22, R20, -UR6, R22 ;  /* 0x8000000614167c2b */ /* 0x000fe20008000016 */
[----:B------:R-:W-:Y:S01]  /*3f20*/  UMOV UR6, 0x69ce2bdf ;  /* 0x69ce2bdf00067882 */ /* 0x000fe20000000000 */
[----:B------:R-:W-:Y:S01]  /*3f30*/  IMAD.MOV.U32 R20, RZ, RZ, -0x35dec16 ;  /* 0xfca213eaff147424 */ /* 0x000fe200078e00ff */
[----:B------:R-:W-:Y:S01]  /*3f40*/  UMOV UR7, 0x3e5ade15 ;  /* 0x3e5ade1500077882 */ /* 0x000fe20000000000 */
[----:B------:R-:W-:-:S06]  /*3f50*/  IMAD.MOV.U32 R21, RZ, RZ, 0x3e928af3 ;  /* 0x3e928af3ff157424 */ /* 0x000fcc00078e00ff */
[----:B------:R-:W-:Y:S01]  /*3f60*/  DFMA R20, R22, UR6, R20 ;  /* 0x0000000616147c2b */ /* 0x000fe20008000014 */
[----:B------:R-:W-:Y:S01]  /*3f70*/  UMOV UR6, 0x62401315 ;  /* 0x6240131500067882 */ /* 0x000fe20000000000 */
[----:B------:R-:W-:-:S06]  /*3f80*/  UMOV UR7, 0x3ec71dee ;  /* 0x3ec71dee00077882 */ /* 0x000fcc0000000000 */
[----:B------:R-:W-:Y:S01]  /*3f90*/  DFMA R20, R22, R20, UR6 ;  /* 0x0000000616147e2b */ /* 0x000fe20008000014 */
        /* <DEDUP_REMOVED lines=20> */
[----:B------:R-:W-:-:S08]  /*40e0*/  DFMA R20, R22, R20, UR6 ;  /* 0x0000000616147e2b */ /* 0x000fd00008000014 */
[----:B------:R-:W-:-:S08]  /*40f0*/  DFMA R20, R22, R20, 1 ;  /* 0x3ff000001614742b */ /* 0x000fd00000000014 */
[----:B------:R-:W-:-:S10]  /*4100*/  DFMA R20, R22, R20, 1 ;  /* 0x3ff000001614742b */ /* 0x000fd40000000014 */
[----:B------:R-:W-:Y:S01]  /*4110*/  IMAD R23, R16, 0x100000, R21 ;  /* 0x0010000010177824 */ /* 0x000fe200078e0215 */
[----:B------:R-:W-:Y:S01]  /*4120*/  MOV R22, R20 ;  /* 0x0000001400167202 */ /* 0x000fe20000000f00 */
[----:B------:R-:W-:Y:S06]  /*4130*/  @!P0 BRA `(.L_x_103) ;  /* 0x0000000000308947 */ /* 0x000fec0003800000 */
[----:B------:R-:W-:Y:S01]  /*4140*/  FSETP.GEU.AND P1, PT, |R19|, 4.2275390625, PT ;  /* 0x408748001300780b */ /* 0x000fe20003f2e200 */
[C---:B------:R-:W-:Y:S02]  /*4150*/  DADD R22, R18.reuse, +INF ;  /* 0x7ff0000012167429 */ /* 0x040fe40000000000 */
[----:B------:R-:W-:-:S08]  /*4160*/  DSETP.GEU.AND P0, PT, R18, RZ, PT ;  /* 0x000000ff1200722a */ /* 0x000fd00003f0e000 */
[----:B------:R-:W-:Y:S02]  /*4170*/  FSEL R22, R22, RZ, P0 ;  /* 0x000000ff16167208 */ /* 0x000fe40000000000 */
[----:B------:R-:W-:Y:S02]  /*4180*/  @!P1 LEA.HI R17, R16, R16, RZ, 0x1 ;  /* 0x0000001010119211 */ /* 0x000fe400078f08ff */
[----:B------:R-:W-:Y:S02]  /*4190*/  FSEL R23, R23, RZ, P0 ;  /* 0x000000ff17177208 */ /* 0x000fe40000000000 */
[----:B------:R-:W-:-:S05]  /*41a0*/  @!P1 SHF.R.S32.HI R17, RZ, 0x1, R17 ;  /* 0x00000001ff119819 */ /* 0x000fca0000011411 */
[----:B------:R-:W-:Y:S02]  /*41b0*/  @!P1 IMAD.IADD R16, R16, 0x1, -R17 ;  /* 0x0000000110109824 */ /* 0x000fe400078e0a11 */
[----:B------:R-:W-:-:S03]  /*41c0*/  @!P1 IMAD R21, R17, 0x100000, R21 ;  /* 0x0010000011159824 */ /* 0x000fc600078e0215 */
[----:B------:R-:W-:Y:S01]  /*41d0*/  @!P1 LEA R17, R16, 0x3ff00000, 0x14 ;  /* 0x3ff0000010119811 */ /* 0x000fe200078ea0ff */
[----:B------:R-:W-:-:S06]  /*41e0*/  @!P1 IMAD.MOV.U32 R16, RZ, RZ, RZ ;  /* 0x000000ffff109224 */ /* 0x000fcc00078e00ff */
[----:B------:R-:W-:-:S11]  /*41f0*/  @!P1 DMUL R22, R20, R16 ;  /* 0x0000001014169228 */ /* 0x000fd60000000000 */
.L_x_103:
[----:B------:R-:W-:Y:S01]  /*4200*/  DFMA R24, R24, R22, R22 ;  /* 0x000000161818722b */ /* 0x000fe20000000016 */
[----:B------:R-:W-:Y:S01]  /*4210*/  IMAD.MOV.U32 R37, RZ, RZ, 0x0 ;  /* 0x00000000ff257424 */ /* 0x000fe200078e00ff */
[----:B------:R-:W-:-:S08]  /*4220*/  DSETP.NEU.AND P0, PT, |R22|, +INF , PT ;  /* 0x7ff000001600742a */ /* 0x000fd00003f0d200 */
[----:B------:R-:W-:Y:S02]  /*4230*/  FSEL R16, R22, R24, !P0 ;  /* 0x0000001816107208 */ /* 0x000fe40004000000 */
[----:B------:R-:W-:Y:S01]  /*4240*/  FSEL R22, R23, R25, !P0 ;  /* 0x0000001917167208 */ /* 0x000fe20004000000 */
[----:B------:R-:W-:Y:S06]  /*4250*/  RET.REL.NODEC R36 `(_Z4loopP6float3S0_S0_S0_S0_ffi) ;  /* 0xffffffbc24687950 */ /* 0x000fec0003c3ffff */
.L_x_104:
[----:B------:R-:W-:-:S00]  /*4260*/  BRA `(.L_x_104) ;  /* 0xfffffffc00fc7947 */ /* 0x000fc0000383ffff */
[----:B------:R-:W-:-:S00]  /*4270*/  NOP ;  /* 0x0000000000007918 */ /* 0x000fc00000000000 */
        /* <DEDUP_REMOVED lines=8> */
.L_x_109:


//--------------------- .nv.shared.reserved.0     --------------------------
	.section	.nv.shared.reserved.0,"aw",@nobits
	.weak		__nv_reservedSMEM_offset_0_alias
	.size		__nv_reservedSMEM_offset_0_alias, 0, 64
	.other		__nv_reservedSMEM_offset_0_alias,@"STO_CUDA_RESERVED_SHARED STV_DEFAULT"
__nv_reservedSMEM_offset_0_alias:
	.zero		0
	.zero		64


//--------------------- .nv.constant0._Z4loopP6float3S0_S0_S0_S0_ffi --------------------------
	.section	.nv.constant0._Z4loopP6float3S0_S0_S0_S0_ffi,"a",@progbits
	.sectionflags	@""
	.align	4
.nv.constant0._Z4loopP6float3S0_S0_S0_S0_ffi:
	.zero		948


//--------------------- SYMBOLS --------------------------

	.type		.nv.reservedSmem.offset0,@object
	.size		.nv.reservedSmem.offset0,0x4
